	.target	sm_90a

	.elftype	@"ET_EXEC"


//--------------------- .note.nv.tkinfo           --------------------------
	.section	.note.nv.tkinfo,"",@"SHT_NOTE"
	.sectionflags	@"SHF_NOTE_NV_TKINFO"
	.tkinfo
        /*0018*/ 	.word	0x00000002
        /*0030*/ 	.string	""
        /*0030*/ 	.string	"ptxas"
        /*0030*/ 	.string	"Cuda compilation tools, release 13.0, V13.0.88"
        /*0030*/ 	.string	"Build cuda_13.0.r13.0/compiler.36424714_0"
        /*0030*/ 	.string	"-arch sm_90a -m 64 "



//--------------------- .note.nv.cuinfo           --------------------------
	.section	.note.nv.cuinfo,"",@"SHT_NOTE"
	.sectionflags	@"SHF_NOTE_NV_CUINFO"
        /*0018*/ 	.short	0x0002
        /*001a*/ 	.short	0x005a
        /*001c*/ 	.short	0x0082
	.zero		2


//--------------------- .nv.info                  --------------------------
	.section	.nv.info,"",@"SHT_CUDA_INFO"
	.align	4


	//----- nvinfo : EIATTR_REGCOUNT
	.align		4
        /*0000*/ 	.byte	0x04, 0x2f
        /*0002*/ 	.short	(.L_15 - .L_14)
	.align		4
.L_14:
        /*0004*/ 	.word	index@(_ZN7cutlass13device_kernelINS_4gemm6kernel13GemmUniversalIN4cute5tupleIJiiiiEEENS1_10collective13CollectiveMmaINS1_34MainloopSm90TmaGmmaWarpSpecializedILi5ENS5_IJNS4_1CILi2EEESB_NSA_ILi1EEEEEENS1_35KernelTmaWarpSpecializedCooperativeEEENS5_IJNSA_ILi128EEENSA_ILi64EEESG_EEENS_10tfloat32_tENS5_IJlSC_lEEESJ_SK_NS4_8TiledMMAINS4_8MMA_AtomIJNS4_4SM904GMMA29MMA_64x64x8_F32TF32TF32_SS_TNILNSO_7ScaleInE1ELSQ_1EEEEEENS4_6LayoutINS5_IJSB_SC_SC_EEENS5_IJSC_NSA_ILi0EEESV_EEEEENS5_IJNS4_10UnderscoreESY_SY_EEEEENS4_23SM90_TMA_LOAD_MULTICASTENS4_14ComposedLayoutINS4_7SwizzleILi3ELi4ELi3EEENS4_18smem_ptr_flag_bitsILi32EEENST_INS5_IJNSA_ILi8EEENSA_ILi32EEEEEENS5_IJS18_SC_EEEEEEEvNS4_8identityES11_S1C_vS1D_EENS_8epilogue10collective6detail29Sm90TmaWarpSpecializedAdapterINS1G_15DefaultEpilogueISJ_SK_SK_NS1F_6thread17LinearCombinationISJ_Li1EffLNS1K_9ScaleType4KindE0ELNS_15FloatRoundStyleE2ESJ_EENS1_15EpilogueDefaultEEEEEvvEEEEvNT_6ParamsE)
        /*0008*/ 	.word	0x000000a8


	//----- nvinfo : EIATTR_FRAME_SIZE
	.align		4
.L_15:
        /*000c*/ 	.byte	0x04, 0x11
        /*000e*/ 	.short	(.L_17 - .L_16)
	.align		4
.L_16:
        /*0010*/ 	.word	index@(_ZN7cutlass13device_kernelINS_4gemm6kernel13GemmUniversalIN4cute5tupleIJiiiiEEENS1_10collective13CollectiveMmaINS1_34MainloopSm90TmaGmmaWarpSpecializedILi5ENS5_IJNS4_1CILi2EEESB_NSA_ILi1EEEEEENS1_35KernelTmaWarpSpecializedCooperativeEEENS5_IJNSA_ILi128EEENSA_ILi64EEESG_EEENS_10tfloat32_tENS5_IJlSC_lEEESJ_SK_NS4_8TiledMMAINS4_8MMA_AtomIJNS4_4SM904GMMA29MMA_64x64x8_F32TF32TF32_SS_TNILNSO_7ScaleInE1ELSQ_1EEEEEENS4_6LayoutINS5_IJSB_SC_SC_EEENS5_IJSC_NSA_ILi0EEESV_EEEEENS5_IJNS4_10UnderscoreESY_SY_EEEEENS4_23SM90_TMA_LOAD_MULTICASTENS4_14ComposedLayoutINS4_7SwizzleILi3ELi4ELi3EEENS4_18smem_ptr_flag_bitsILi32EEENST_INS5_IJNSA_ILi8EEENSA_ILi32EEEEEENS5_IJS18_SC_EEEEEEEvNS4_8identityES11_S1C_vS1D_EENS_8epilogue10collective6detail29Sm90TmaWarpSpecializedAdapterINS1G_15DefaultEpilogueISJ_SK_SK_NS1F_6thread17LinearCombinationISJ_Li1EffLNS1K_9ScaleType4KindE0ELNS_15FloatRoundStyleE2ESJ_EENS1_15EpilogueDefaultEEEEEvvEEEEvNT_6ParamsE)
        /*0014*/ 	.word	0x00000000


	//----- nvinfo : EIATTR_MIN_STACK_SIZE
	.align		4
.L_17:
        /*0018*/ 	.byte	0x04, 0x12
        /*001a*/ 	.short	(.L_19 - .L_18)
	.align		4
.L_18:
        /*001c*/ 	.word	index@(_ZN7cutlass13device_kernelINS_4gemm6kernel13GemmUniversalIN4cute5tupleIJiiiiEEENS1_10collective13CollectiveMmaINS1_34MainloopSm90TmaGmmaWarpSpecializedILi5ENS5_IJNS4_1CILi2EEESB_NSA_ILi1EEEEEENS1_35KernelTmaWarpSpecializedCooperativeEEENS5_IJNSA_ILi128EEENSA_ILi64EEESG_EEENS_10tfloat32_tENS5_IJlSC_lEEESJ_SK_NS4_8TiledMMAINS4_8MMA_AtomIJNS4_4SM904GMMA29MMA_64x64x8_F32TF32TF32_SS_TNILNSO_7ScaleInE1ELSQ_1EEEEEENS4_6LayoutINS5_IJSB_SC_SC_EEENS5_IJSC_NSA_ILi0EEESV_EEEEENS5_IJNS4_10UnderscoreESY_SY_EEEEENS4_23SM90_TMA_LOAD_MULTICASTENS4_14ComposedLayoutINS4_7SwizzleILi3ELi4ELi3EEENS4_18smem_ptr_flag_bitsILi32EEENST_INS5_IJNSA_ILi8EEENSA_ILi32EEEEEENS5_IJS18_SC_EEEEEEEvNS4_8identityES11_S1C_vS1D_EENS_8epilogue10collective6detail29Sm90TmaWarpSpecializedAdapterINS1G_15DefaultEpilogueISJ_SK_SK_NS1F_6thread17LinearCombinationISJ_Li1EffLNS1K_9ScaleType4KindE0ELNS_15FloatRoundStyleE2ESJ_EENS1_15EpilogueDefaultEEEEEvvEEEEvNT_6ParamsE)
        /*0020*/ 	.word	0x00000000
.L_19:


//--------------------- .nv.compat                --------------------------
	.section	.nv.compat,"",@"SHT_CUDA_COMPAT_INFO"
	.align	4
        /*0000*/ 	.byte	0x02, 0x09, 0x01, 0x00, 0x02, 0x02, 0x04, 0x00, 0x02, 0x05, 0x05, 0x00, 0x03, 0x07, 0x01, 0x01
        /*0010*/ 	.byte	0x02, 0x03, 0x01, 0x00, 0x02, 0x06, 0x01, 0x00, 0x04, 0x0b, 0x08, 0x00, 0x00, 0x00, 0x00, 0x00
        /*0020*/ 	.byte	0x00, 0x00, 0x00, 0x00


//--------------------- .nv.info._ZN7cutlass13device_kernelINS_4gemm6kernel13GemmUniversalIN4cute5tupleIJiiiiEEENS1_10collective13CollectiveMmaINS1_34MainloopSm90TmaGmmaWarpSpecializedILi5ENS5_IJNS4_1CILi2EEESB_NSA_ILi1EEEEEENS1_35KernelTmaWarpSpecializedCooperativeEEENS5_IJNSA_ILi128EEENSA_ILi64EEESG_EEENS_10tfloat32_tENS5_IJlSC_lEEESJ_SK_NS4_8TiledMMAINS4_8MMA_AtomIJNS4_4SM904GMMA29MMA_64x64x8_F32TF32TF32_SS_TNILNSO_7ScaleInE1ELSQ_1EEEEEENS4_6LayoutINS5_IJSB_SC_SC_EEENS5_IJSC_NSA_ILi0EEESV_EEEEENS5_IJNS4_10UnderscoreESY_SY_EEEEENS4_23SM90_TMA_LOAD_MULTICASTENS4_14ComposedLayoutINS4_7SwizzleILi3ELi4ELi3EEENS4_18smem_ptr_flag_bitsILi32EEENST_INS5_IJNSA_ILi8EEENSA_ILi32EEEEEENS5_IJS18_SC_EEEEEEEvNS4_8identityES11_S1C_vS1D_EENS_8epilogue10collective6detail29Sm90TmaWarpSpecializedAdapterINS1G_15DefaultEpilogueISJ_SK_SK_NS1F_6thread17LinearCombinationISJ_Li1EffLNS1K_9ScaleType4KindE0ELNS_15FloatRoundStyleE2ESJ_EENS1_15EpilogueDefaultEEEEEvvEEEEvNT_6ParamsE --------------------------
	.section	.nv.info._ZN7cutlass13device_kernelINS_4gemm6kernel13GemmUniversalIN4cute5tupleIJiiiiEEENS1_10collective13CollectiveMmaINS1_34MainloopSm90TmaGmmaWarpSpecializedILi5ENS5_IJNS4_1CILi2EEESB_NSA_ILi1EEEEEENS1_35KernelTmaWarpSpecializedCooperativeEEENS5_IJNSA_ILi128EEENSA_ILi64EEESG_EEENS_10tfloat32_tENS5_IJlSC_lEEESJ_SK_NS4_8TiledMMAINS4_8MMA_AtomIJNS4_4SM904GMMA29MMA_64x64x8_F32TF32TF32_SS_TNILNSO_7ScaleInE1ELSQ_1EEEEEENS4_6LayoutINS5_IJSB_SC_SC_EEENS5_IJSC_NSA_ILi0EEESV_EEEEENS5_IJNS4_10UnderscoreESY_SY_EEEEENS4_23SM90_TMA_LOAD_MULTICASTENS4_14ComposedLayoutINS4_7SwizzleILi3ELi4ELi3EEENS4_18smem_ptr_flag_bitsILi32EEENST_INS5_IJNSA_ILi8EEENSA_ILi32EEEEEENS5_IJS18_SC_EEEEEEEvNS4_8identityES11_S1C_vS1D_EENS_8epilogue10collective6detail29Sm90TmaWarpSpecializedAdapterINS1G_15DefaultEpilogueISJ_SK_SK_NS1F_6thread17LinearCombinationISJ_Li1EffLNS1K_9ScaleType4KindE0ELNS_15FloatRoundStyleE2ESJ_EENS1_15EpilogueDefaultEEEEEvvEEEEvNT_6ParamsE,"",@"SHT_CUDA_INFO"
	.sectionflags	@""
	.align	4


	//----- nvinfo : EIATTR_CUDA_API_VERSION
	.align		4
        /*0000*/ 	.byte	0x04, 0x37
        /*0002*/ 	.short	(.L_21 - .L_20)
.L_20:
        /*0004*/ 	.word	0x00000082


	//----- nvinfo : EIATTR_KPARAM_INFO
	.align		4
.L_21:
        /*0008*/ 	.byte	0x04, 0x17
        /*000a*/ 	.short	(.L_23 - .L_22)
.L_22:
        /*000c*/ 	.word	0x00000000
        /*0010*/ 	.short	0x0000
        /*0012*/ 	.short	0x0070
        /*0014*/ 	.byte	0x00, 0xf0, 0x01, 0x10


	//----- nvinfo : EIATTR_SPARSE_MMA_MASK
	.align		4
.L_23:
        /*0018*/ 	.byte	0x03, 0x50
        /*001a*/ 	.short	0x0000


	//----- nvinfo : EIATTR_MAXREG_COUNT
	.align		4
        /*001c*/ 	.byte	0x03, 0x1b
        /*001e*/ 	.short	0x00a8


	//----- nvinfo : EIATTR_NUM_BARRIERS
	.align		4
        /*0020*/ 	.byte	0x02, 0x4c
        /*0022*/ 	.byte	0x01
	.zero		1


	//----- nvinfo : EIATTR_EXTERNS
	.align		4
        /*0024*/ 	.byte	0x04, 0x0f
        /*0026*/ 	.short	(.L_25 - .L_24)


	//   ....[0]....
	.align		4
.L_24:
        /*0028*/ 	.word	index@(__assertfail)


	//----- nvinfo : EIATTR_MERCURY_ISA_VERSION
	.align		4
.L_25:
        /*002c*/ 	.byte	0x03, 0x5f
        /*002e*/ 	.short	0x0101


	//----- nvinfo : EIATTR_INT_WARP_WIDE_INSTR_OFFSETS
	.align		4
        /*0030*/ 	.byte	0x04, 0x31
        /*0032*/ 	.short	(.L_27 - .L_26)


	//   ....[0]....
.L_26:
        /*0034*/ 	.word	0x000004a0


	//   ....[1]....
        /*0038*/ 	.word	0x000004d0


	//   ....[2]....
        /*003c*/ 	.word	0x00000670


	//   ....[3]....
        /*0040*/ 	.word	0x00002990


	//----- nvinfo : EIATTR_COOP_GROUP_MASK_REGIDS
	.align		4
.L_27:
        /*0044*/ 	.byte	0x04, 0x29
        /*0046*/ 	.short	(.L_29 - .L_28)


	//   ....[0]....
.L_28:
        /*0048*/ 	.word	0xffffffff


	//   ....[1]....
        /*004c*/ 	.word	0xffffffff


	//   ....[2]....
        /*0050*/ 	.word	0xffffffff


	//   ....[3]....
        /*0054*/ 	.word	0xffffffff


	//   ....[4]....
        /*0058*/ 	.word	0xffffffff


	//   ....[5]....
        /*005c*/ 	.word	0xffffffff


	//----- nvinfo : EIATTR_COOP_GROUP_INSTR_OFFSETS
	.align		4
.L_29:
        /*0060*/ 	.byte	0x04, 0x28
        /*0062*/ 	.short	(.L_31 - .L_30)


	//   ....[0]....
.L_30:
        /*0064*/ 	.word	0x00000060


	//   ....[1]....
        /*0068*/ 	.word	0x00000070


	//   ....[2]....
        /*006c*/ 	.word	0x00000130


	//   ....[3]....
        /*0070*/ 	.word	0x000002f0


	//   ....[4]....
        /*0074*/ 	.word	0x00000820


	//   ....[5]....
        /*0078*/ 	.word	0x000014a0


	//----- nvinfo : EIATTR_REG_RECONFIG
	.align		4
.L_31:
        /*007c*/ 	.byte	0x01, 0x54
	.zero		2


	//----- nvinfo : EIATTR_SYSCALL_OFFSETS
	.align		4
        /*0080*/ 	.byte	0x04, 0x46
        /*0082*/ 	.short	(.L_33 - .L_32)


	//   ....[0]....
.L_32:
        /*0084*/ 	.word	0x00001690


	//----- nvinfo : EIATTR_MBARRIER_INSTR_OFFSETS
	.align		4
.L_33:
        /*0088*/ 	.byte	0x04, 0x39
        /*008a*/ 	.short	(.L_35 - .L_34)


	//   ....[0]....
.L_34:
        /*008c*/ 	.word	0x00000230
        /*0090*/ 	.word	0x000000ff
        /*0094*/ 	.word	0x00000000
        /*0098*/ 	.short	0x0100
        /*009a*/ 	.byte	0x08
	.zero		1


	//   ....[1]....
        /*009c*/ 	.word	0x00000240
        /*00a0*/ 	.word	0x000000ff
        /*00a4*/ 	.word	0x00000028
        /*00a8*/ 	.short	0x0100
        /*00aa*/ 	.byte	0x08
	.zero		1


	//   ....[2]....
        /*00ac*/ 	.word	0x00000250
        /*00b0*/ 	.word	0x000000ff
        /*00b4*/ 	.word	0x00000008
        /*00b8*/ 	.short	0x0100
        /*00ba*/ 	.byte	0x08
	.zero		1


	//   ....[3]....
        /*00bc*/ 	.word	0x00000260
        /*00c0*/ 	.word	0x000000ff
        /*00c4*/ 	.word	0x00000030
        /*00c8*/ 	.short	0x0100
        /*00ca*/ 	.byte	0x08
	.zero		1


	//   ....[4]....
        /*00cc*/ 	.word	0x00000270
        /*00d0*/ 	.word	0x000000ff
        /*00d4*/ 	.word	0x00000010
        /*00d8*/ 	.short	0x0100
        /*00da*/ 	.byte	0x08
	.zero		1


	//   ....[5]....
        /*00dc*/ 	.word	0x00000280
        /*00e0*/ 	.word	0x000000ff
        /*00e4*/ 	.word	0x00000038
        /*00e8*/ 	.short	0x0100
        /*00ea*/ 	.byte	0x08
	.zero		1


	//   ....[6]....
        /*00ec*/ 	.word	0x00000290
        /*00f0*/ 	.word	0x000000ff
        /*00f4*/ 	.word	0x00000018
        /*00f8*/ 	.short	0x0100
        /*00fa*/ 	.byte	0x08
	.zero		1


	//   ....[7]....
        /*00fc*/ 	.word	0x000002a0
        /*0100*/ 	.word	0x000000ff
        /*0104*/ 	.word	0x00000040
        /*0108*/ 	.short	0x0100
        /*010a*/ 	.byte	0x08
	.zero		1


	//   ....[8]....
        /*010c*/ 	.word	0x000002b0
        /*0110*/ 	.word	0x000000ff
        /*0114*/ 	.word	0x00000020
        /*0118*/ 	.short	0x0100
        /*011a*/ 	.byte	0x08
	.zero		1


	//   ....[9]....
        /*011c*/ 	.word	0x000002c0
        /*0120*/ 	.word	0x000000ff
        /*0124*/ 	.word	0x00000048
        /*0128*/ 	.short	0x0100
        /*012a*/ 	.byte	0x08
	.zero		1


	//   ....[10]....
        /*012c*/ 	.word	0x00000700
        /*0130*/ 	.word	0x000000ff
        /*0134*/ 	.word	0x00000060
        /*0138*/ 	.short	0x0100
        /*013a*/ 	.byte	0x06
	.zero		1


	//   ....[11]....
        /*013c*/ 	.word	0x000007a0
        /*0140*/ 	.word	0x000000ff
        /*0144*/ 	.word	0x00000068
        /*0148*/ 	.short	0x0100
        /*014a*/ 	.byte	0x06
	.zero		1


	//   ....[12]....
        /*014c*/ 	.word	0x00001750
        /*0150*/ 	.word	0x00000003
        /*0154*/ 	.word	0x00000000
        /*0158*/ 	.short	0x010a
        /*015a*/ 	.byte	0x3f
	.zero		1


	//   ....[13]....
        /*015c*/ 	.word	0x000017b0
        /*0160*/ 	.word	0x00000003
        /*0164*/ 	.word	0x00000000
        /*0168*/ 	.short	0x010a
        /*016a*/ 	.byte	0x3f
	.zero		1


	//   ....[14]....
        /*016c*/ 	.word	0x00002060
        /*0170*/ 	.word	0x00000005
        /*0174*/ 	.word	0x00000000
        /*0178*/ 	.short	0x010a
        /*017a*/ 	.byte	0x3f
	.zero		1


	//   ....[15]....
        /*017c*/ 	.word	0x000020a0
        /*0180*/ 	.word	0x00000005
        /*0184*/ 	.word	0x00000000
        /*0188*/ 	.short	0x010a
        /*018a*/ 	.byte	0x3f
	.zero		1


	//   ....[16]....
        /*018c*/ 	.word	0x00002840
        /*0190*/ 	.word	0x00000004
        /*0194*/ 	.word	0x00000000
        /*0198*/ 	.short	0x0101
        /*019a*/ 	.byte	0x3f
	.zero		1


	//   ....[17]....
        /*019c*/ 	.word	0x00002a30
        /*01a0*/ 	.word	0x00000000
        /*01a4*/ 	.word	0x00000000
        /*01a8*/ 	.short	0x0101
        /*01aa*/ 	.byte	0x3f
	.zero		1


	//   ....[18]....
        /*01ac*/ 	.word	0x00005da0
        /*01b0*/ 	.word	0x00000015
        /*01b4*/ 	.word	0x00000028
        /*01b8*/ 	.short	0x010a
        /*01ba*/ 	.byte	0x3f
	.zero		1


	//   ....[19]....
        /*01bc*/ 	.word	0x00006380
        /*01c0*/ 	.word	0x00000006
        /*01c4*/ 	.word	0x00000068
        /*01c8*/ 	.short	0x0101
        /*01ca*/ 	.byte	0x3f
	.zero		1


	//   ....[20]....
        /*01cc*/ 	.word	0x00006ab0
        /*01d0*/ 	.word	0x00000007
        /*01d4*/ 	.word	0x00000000
        /*01d8*/ 	.short	0x010a
        /*01da*/ 	.byte	0x3f
	.zero		1


	//   ....[21]....
        /*01dc*/ 	.word	0x00006b30
        /*01e0*/ 	.word	0x00000008
        /*01e4*/ 	.word	0x00000000
        /*01e8*/ 	.short	0x010a
        /*01ea*/ 	.byte	0x3f
	.zero		1


	//   ....[22]....
        /*01ec*/ 	.word	0x00006bc0
        /*01f0*/ 	.word	0x00000009
        /*01f4*/ 	.word	0x00000000
        /*01f8*/ 	.short	0x010a
        /*01fa*/ 	.byte	0x3f
	.zero		1


	//   ....[23]....
        /*01fc*/ 	.word	0x00006c50
        /*0200*/ 	.word	0x00000006
        /*0204*/ 	.word	0x00000000
        /*0208*/ 	.short	0x010a
        /*020a*/ 	.byte	0x3f
	.zero		1


	//   ....[24]....
        /*020c*/ 	.word	0x00006ce0
        /*0210*/ 	.word	0x00000003
        /*0214*/ 	.word	0x00000000
        /*0218*/ 	.short	0x010a
        /*021a*/ 	.byte	0x3f
	.zero		1


	//   ....[25]....
        /*021c*/ 	.word	0x00006d40
        /*0220*/ 	.word	0x00000003
        /*0224*/ 	.word	0x00000000
        /*0228*/ 	.short	0x010a
        /*022a*/ 	.byte	0x3f
	.zero		1


	//   ....[26]....
        /*022c*/ 	.word	0x00006d90
        /*0230*/ 	.word	0x00000005
        /*0234*/ 	.word	0x00000000
        /*0238*/ 	.short	0x010a
        /*023a*/ 	.byte	0x3f
	.zero		1


	//   ....[27]....
        /*023c*/ 	.word	0x00006e60
        /*0240*/ 	.word	0x00000015
        /*0244*/ 	.word	0x00000028
        /*0248*/ 	.short	0x010a
        /*024a*/ 	.byte	0x3f
	.zero		1


	//   ....[28]....
        /*024c*/ 	.word	0x00006f30
        /*0250*/ 	.word	0x00000007
        /*0254*/ 	.word	0x00000000
        /*0258*/ 	.short	0x010a
        /*025a*/ 	.byte	0x3f
	.zero		1


	//   ....[29]....
        /*025c*/ 	.word	0x00006f80
        /*0260*/ 	.word	0x00000008
        /*0264*/ 	.word	0x00000000
        /*0268*/ 	.short	0x010a
        /*026a*/ 	.byte	0x3f
	.zero		1


	//   ....[30]....
        /*026c*/ 	.word	0x00006fd0
        /*0270*/ 	.word	0x00000009
        /*0274*/ 	.word	0x00000000
        /*0278*/ 	.short	0x010a
        /*027a*/ 	.byte	0x3f
	.zero		1


	//   ....[31]....
        /*027c*/ 	.word	0x00007020
        /*0280*/ 	.word	0x00000006
        /*0284*/ 	.word	0x00000000
        /*0288*/ 	.short	0x010a
        /*028a*/ 	.byte	0x3f
	.zero		1


	//----- nvinfo : EIATTR_NUM_MBARRIERS
	.align		4
.L_35:
        /*028c*/ 	.byte	0x03, 0x38
        /*028e*/ 	.short	0x000c


	//----- nvinfo : EIATTR_EXIT_INSTR_OFFSETS
	.align		4
        /*0290*/ 	.byte	0x04, 0x1c
        /*0292*/ 	.short	(.L_37 - .L_36)


	//   ....[0]....
.L_36:
        /*0294*/ 	.word	0x000009f0


	//   ....[1]....
        /*0298*/ 	.word	0x00001200


	//   ....[2]....
        /*029c*/ 	.word	0x00005450


	//   ....[3]....
        /*02a0*/ 	.word	0x000059b0


	//   ....[4]....
        /*02a4*/ 	.word	0x00006d30


	//----- nvinfo : EIATTR_MAX_THREADS
	.align		4
.L_37:
        /*02a8*/ 	.byte	0x04, 0x05
        /*02aa*/ 	.short	(.L_39 - .L_38)
.L_38:
        /*02ac*/ 	.word	0x00000180
        /*02b0*/ 	.word	0x00000001
        /*02b4*/ 	.word	0x00000001


	//----- nvinfo : EIATTR_CRS_STACK_SIZE
	.align		4
.L_39:
        /*02b8*/ 	.byte	0x04, 0x1e
        /*02ba*/ 	.short	(.L_41 - .L_40)
.L_40:
        /*02bc*/ 	.word	0x00000000


	//----- nvinfo : EIATTR_CBANK_PARAM_SIZE
	.align		4
.L_41:
        /*02c0*/ 	.byte	0x03, 0x19
        /*02c2*/ 	.short	0x0470


	//----- nvinfo : EIATTR_PARAM_CBANK
	.align		4
        /*02c4*/ 	.byte	0x04, 0x0a
        /*02c6*/ 	.short	(.L_43 - .L_42)
	.align		4
.L_42:
        /*02c8*/ 	.word	index@(.nv.constant0._ZN7cutlass13device_kernelINS_4gemm6kernel13GemmUniversalIN4cute5tupleIJiiiiEEENS1_10collective13CollectiveMmaINS1_34MainloopSm90TmaGmmaWarpSpecializedILi5ENS5_IJNS4_1CILi2EEESB_NSA_ILi1EEEEEENS1_35KernelTmaWarpSpecializedCooperativeEEENS5_IJNSA_ILi128EEENSA_ILi64EEESG_EEENS_10tfloat32_tENS5_IJlSC_lEEESJ_SK_NS4_8TiledMMAINS4_8MMA_AtomIJNS4_4SM904GMMA29MMA_64x64x8_F32TF32TF32_SS_TNILNSO_7ScaleInE1ELSQ_1EEEEEENS4_6LayoutINS5_IJSB_SC_SC_EEENS5_IJSC_NSA_ILi0EEESV_EEEEENS5_IJNS4_10UnderscoreESY_SY_EEEEENS4_23SM90_TMA_LOAD_MULTICASTENS4_14ComposedLayoutINS4_7SwizzleILi3ELi4ELi3EEENS4_18smem_ptr_flag_bitsILi32EEENST_INS5_IJNSA_ILi8EEENSA_ILi32EEEEEENS5_IJS18_SC_EEEEEEEvNS4_8identityES11_S1C_vS1D_EENS_8epilogue10collective6detail29Sm90TmaWarpSpecializedAdapterINS1G_15DefaultEpilogueISJ_SK_SK_NS1F_6thread17LinearCombinationISJ_Li1EffLNS1K_9ScaleType4KindE0ELNS_15FloatRoundStyleE2ESJ_EENS1_15EpilogueDefaultEEEEEvvEEEEvNT_6ParamsE)
        /*02cc*/ 	.short	0x0210
        /*02ce*/ 	.short	0x0470


	//----- nvinfo : EIATTR_SW_WAR
	.align		4
.L_43:
        /*02d0*/ 	.byte	0x04, 0x36
        /*02d2*/ 	.short	(.L_45 - .L_44)
.L_44:
        /*02d4*/ 	.word	0x00000008
.L_45:


//--------------------- .nv.callgraph             --------------------------
	.section	.nv.callgraph,"",@"SHT_CUDA_CALLGRAPH"
	.align	4
	.sectionentsize	8
	.align		4
        /*0000*/ 	.word	0x00000000
	.align		4
        /*0004*/ 	.word	0xffffffff
	.align		4
        /*0008*/ 	.word	index@(_ZN7cutlass13device_kernelINS_4gemm6kernel13GemmUniversalIN4cute5tupleIJiiiiEEENS1_10collective13CollectiveMmaINS1_34MainloopSm90TmaGmmaWarpSpecializedILi5ENS5_IJNS4_1CILi2EEESB_NSA_ILi1EEEEEENS1_35KernelTmaWarpSpecializedCooperativeEEENS5_IJNSA_ILi128EEENSA_ILi64EEESG_EEENS_10tfloat32_tENS5_IJlSC_lEEESJ_SK_NS4_8TiledMMAINS4_8MMA_AtomIJNS4_4SM904GMMA29MMA_64x64x8_F32TF32TF32_SS_TNILNSO_7ScaleInE1ELSQ_1EEEEEENS4_6LayoutINS5_IJSB_SC_SC_EEENS5_IJSC_NSA_ILi0EEESV_EEEEENS5_IJNS4_10UnderscoreESY_SY_EEEEENS4_23SM90_TMA_LOAD_MULTICASTENS4_14ComposedLayoutINS4_7SwizzleILi3ELi4ELi3EEENS4_18smem_ptr_flag_bitsILi32EEENST_INS5_IJNSA_ILi8EEENSA_ILi32EEEEEENS5_IJS18_SC_EEEEEEEvNS4_8identityES11_S1C_vS1D_EENS_8epilogue10collective6detail29Sm90TmaWarpSpecializedAdapterINS1G_15DefaultEpilogueISJ_SK_SK_NS1F_6thread17LinearCombinationISJ_Li1EffLNS1K_9ScaleType4KindE0ELNS_15FloatRoundStyleE2ESJ_EENS1_15EpilogueDefaultEEEEEvvEEEEvNT_6ParamsE)
	.align		4
        /*000c*/ 	.word	index@(__assertfail)
	.align		4
        /*0010*/ 	.word	0x00000000
	.align		4
        /*0014*/ 	.word	0xfffffffe
	.align		4
        /*0018*/ 	.word	0x00000000
	.align		4
        /*001c*/ 	.word	0xfffffffd
	.align		4
        /*0020*/ 	.word	0x00000000
	.align		4
        /*0024*/ 	.word	0xfffffffc


//--------------------- .nv.constant4             --------------------------
	.section	.nv.constant4,"a",@progbits
	.align	8
	.align		8
.nv.constant4:
        /*0000*/ 	.dword	__assertfail
	.align		8
        /*0008*/ 	.dword	__unnamed_1
	.align		8
        /*0010*/ 	.dword	_ZN39_INTERNAL_a9c58beb_4_k_cu_6574643b_73374cuda3std3__45__cpo5beginE
	.align		8
        /*0018*/ 	.dword	_ZN39_INTERNAL_a9c58beb_4_k_cu_6574643b_73374cuda3std3__45__cpo3endE
	.align		8
        /*0020*/ 	.dword	_ZN39_INTERNAL_a9c58beb_4_k_cu_6574643b_73374cuda3std3__45__cpo6cbeginE
	.align		8
        /*0028*/ 	.dword	_ZN39_INTERNAL_a9c58beb_4_k_cu_6574643b_73374cuda3std3__45__cpo4cendE
	.align		8
        /*0030*/ 	.dword	_ZN39_INTERNAL_a9c58beb_4_k_cu_6574643b_73374cuda3std3__441_GLOBAL__N__a9c58beb_4_k_cu_6574643b_73376ignoreE
	.align		8
        /*0038*/ 	.dword	_ZN39_INTERNAL_a9c58beb_4_k_cu_6574643b_73374cuda3std3__419piecewise_constructE
	.align		8
        /*0040*/ 	.dword	_ZN39_INTERNAL_a9c58beb_4_k_cu_6574643b_73374cuda3std3__48in_placeE
	.align		8
        /*0048*/ 	.dword	_ZN39_INTERNAL_a9c58beb_4_k_cu_6574643b_73374cuda3std6ranges3__45__cpo4swapE
	.align		8
        /*0050*/ 	.dword	_ZN39_INTERNAL_a9c58beb_4_k_cu_6574643b_73374cuda3std6ranges3__45__cpo9iter_moveE
	.align		8
        /*0058*/ 	.dword	_ZN39_INTERNAL_a9c58beb_4_k_cu_6574643b_73374cute7productE
	.align		8
        /*0060*/ 	.dword	_ZN39_INTERNAL_a9c58beb_4_k_cu_6574643b_73374cute1_E
	.align		8
        /*0068*/ 	.dword	$str$22
	.align		8
        /*0070*/ 	.dword	$str$23


//--------------------- .text._ZN7cutlass13device_kernelINS_4gemm6kernel13GemmUniversalIN4cute5tupleIJiiiiEEENS1_10collective13CollectiveMmaINS1_34MainloopSm90TmaGmmaWarpSpecializedILi5ENS5_IJNS4_1CILi2EEESB_NSA_ILi1EEEEEENS1_35KernelTmaWarpSpecializedCooperativeEEENS5_IJNSA_ILi128EEENSA_ILi64EEESG_EEENS_10tfloat32_tENS5_IJlSC_lEEESJ_SK_NS4_8TiledMMAINS4_8MMA_AtomIJNS4_4SM904GMMA29MMA_64x64x8_F32TF32TF32_SS_TNILNSO_7ScaleInE1ELSQ_1EEEEEENS4_6LayoutINS5_IJSB_SC_SC_EEENS5_IJSC_NSA_ILi0EEESV_EEEEENS5_IJNS4_10UnderscoreESY_SY_EEEEENS4_23SM90_TMA_LOAD_MULTICASTENS4_14ComposedLayoutINS4_7SwizzleILi3ELi4ELi3EEENS4_18smem_ptr_flag_bitsILi32EEENST_INS5_IJNSA_ILi8EEENSA_ILi32EEEEEENS5_IJS18_SC_EEEEEEEvNS4_8identityES11_S1C_vS1D_EENS_8epilogue10collective6detail29Sm90TmaWarpSpecializedAdapterINS1G_15DefaultEpilogueISJ_SK_SK_NS1F_6thread17LinearCombinationISJ_Li1EffLNS1K_9ScaleType4KindE0ELNS_15FloatRoundStyleE2ESJ_EENS1_15EpilogueDefaultEEEEEvvEEEEvNT_6ParamsE --------------------------
	.section	.text._ZN7cutlass13device_kernelINS_4gemm6kernel13GemmUniversalIN4cute5tupleIJiiiiEEENS1_10collective13CollectiveMmaINS1_34MainloopSm90TmaGmmaWarpSpecializedILi5ENS5_IJNS4_1CILi2EEESB_NSA_ILi1EEEEEENS1_35KernelTmaWarpSpecializedCooperativeEEENS5_IJNSA_ILi128EEENSA_ILi64EEESG_EEENS_10tfloat32_tENS5_IJlSC_lEEESJ_SK_NS4_8TiledMMAINS4_8MMA_AtomIJNS4_4SM904GMMA29MMA_64x64x8_F32TF32TF32_SS_TNILNSO_7ScaleInE1ELSQ_1EEEEEENS4_6LayoutINS5_IJSB_SC_SC_EEENS5_IJSC_NSA_ILi0EEESV_EEEEENS5_IJNS4_10UnderscoreESY_SY_EEEEENS4_23SM90_TMA_LOAD_MULTICASTENS4_14ComposedLayoutINS4_7SwizzleILi3ELi4ELi3EEENS4_18smem_ptr_flag_bitsILi32EEENST_INS5_IJNSA_ILi8EEENSA_ILi32EEEEEENS5_IJS18_SC_EEEEEEEvNS4_8identityES11_S1C_vS1D_EENS_8epilogue10collective6detail29Sm90TmaWarpSpecializedAdapterINS1G_15DefaultEpilogueISJ_SK_SK_NS1F_6thread17LinearCombinationISJ_Li1EffLNS1K_9ScaleType4KindE0ELNS_15FloatRoundStyleE2ESJ_EENS1_15EpilogueDefaultEEEEEvvEEEEvNT_6ParamsE,"ax",@progbits
	.align	128
.text._ZN7cutlass13device_kernelINS_4gemm6kernel13GemmUniversalIN4cute5tupleIJiiiiEEENS1_10collective13CollectiveMmaINS1_34MainloopSm90TmaGmmaWarpSpecializedILi5ENS5_IJNS4_1CILi2EEESB_NSA_ILi1EEEEEENS1_35KernelTmaWarpSpecializedCooperativeEEENS5_IJNSA_ILi128EEENSA_ILi64EEESG_EEENS_10tfloat32_tENS5_IJlSC_lEEESJ_SK_NS4_8TiledMMAINS4_8MMA_AtomIJNS4_4SM904GMMA29MMA_64x64x8_F32TF32TF32_SS_TNILNSO_7ScaleInE1ELSQ_1EEEEEENS4_6LayoutINS5_IJSB_SC_SC_EEENS5_IJSC_NSA_ILi0EEESV_EEEEENS5_IJNS4_10UnderscoreESY_SY_EEEEENS4_23SM90_TMA_LOAD_MULTICASTENS4_14ComposedLayoutINS4_7SwizzleILi3ELi4ELi3EEENS4_18smem_ptr_flag_bitsILi32EEENST_INS5_IJNSA_ILi8EEENSA_ILi32EEEEEENS5_IJS18_SC_EEEEEEEvNS4_8identityES11_S1C_vS1D_EENS_8epilogue10collective6detail29Sm90TmaWarpSpecializedAdapterINS1G_15DefaultEpilogueISJ_SK_SK_NS1F_6thread17LinearCombinationISJ_Li1EffLNS1K_9ScaleType4KindE0ELNS_15FloatRoundStyleE2ESJ_EENS1_15EpilogueDefaultEEEEEvvEEEEvNT_6ParamsE:
        .type           _ZN7cutlass13device_kernelINS_4gemm6kernel13GemmUniversalIN4cute5tupleIJiiiiEEENS1_10collective13CollectiveMmaINS1_34MainloopSm90TmaGmmaWarpSpecializedILi5ENS5_IJNS4_1CILi2EEESB_NSA_ILi1EEEEEENS1_35KernelTmaWarpSpecializedCooperativeEEENS5_IJNSA_ILi128EEENSA_ILi64EEESG_EEENS_10tfloat32_tENS5_IJlSC_lEEESJ_SK_NS4_8TiledMMAINS4_8MMA_AtomIJNS4_4SM904GMMA29MMA_64x64x8_F32TF32TF32_SS_TNILNSO_7ScaleInE1ELSQ_1EEEEEENS4_6LayoutINS5_IJSB_SC_SC_EEENS5_IJSC_NSA_ILi0EEESV_EEEEENS5_IJNS4_10UnderscoreESY_SY_EEEEENS4_23SM90_TMA_LOAD_MULTICASTENS4_14ComposedLayoutINS4_7SwizzleILi3ELi4ELi3EEENS4_18smem_ptr_flag_bitsILi32EEENST_INS5_IJNSA_ILi8EEENSA_ILi32EEEEEENS5_IJS18_SC_EEEEEEEvNS4_8identityES11_S1C_vS1D_EENS_8epilogue10collective6detail29Sm90TmaWarpSpecializedAdapterINS1G_15DefaultEpilogueISJ_SK_SK_NS1F_6thread17LinearCombinationISJ_Li1EffLNS1K_9ScaleType4KindE0ELNS_15FloatRoundStyleE2ESJ_EENS1_15EpilogueDefaultEEEEEvvEEEEvNT_6ParamsE,@function
        .size           _ZN7cutlass13device_kernelINS_4gemm6kernel13GemmUniversalIN4cute5tupleIJiiiiEEENS1_10collective13CollectiveMmaINS1_34MainloopSm90TmaGmmaWarpSpecializedILi5ENS5_IJNS4_1CILi2EEESB_NSA_ILi1EEEEEENS1_35KernelTmaWarpSpecializedCooperativeEEENS5_IJNSA_ILi128EEENSA_ILi64EEESG_EEENS_10tfloat32_tENS5_IJlSC_lEEESJ_SK_NS4_8TiledMMAINS4_8MMA_AtomIJNS4_4SM904GMMA29MMA_64x64x8_F32TF32TF32_SS_TNILNSO_7ScaleInE1ELSQ_1EEEEEENS4_6LayoutINS5_IJSB_SC_SC_EEENS5_IJSC_NSA_ILi0EEESV_EEEEENS5_IJNS4_10UnderscoreESY_SY_EEEEENS4_23SM90_TMA_LOAD_MULTICASTENS4_14ComposedLayoutINS4_7SwizzleILi3ELi4ELi3EEENS4_18smem_ptr_flag_bitsILi32EEENST_INS5_IJNSA_ILi8EEENSA_ILi32EEEEEENS5_IJS18_SC_EEEEEEEvNS4_8identityES11_S1C_vS1D_EENS_8epilogue10collective6detail29Sm90TmaWarpSpecializedAdapterINS1G_15DefaultEpilogueISJ_SK_SK_NS1F_6thread17LinearCombinationISJ_Li1EffLNS1K_9ScaleType4KindE0ELNS_15FloatRoundStyleE2ESJ_EENS1_15EpilogueDefaultEEEEEvvEEEEvNT_6ParamsE,(.L_x_135 - _ZN7cutlass13device_kernelINS_4gemm6kernel13GemmUniversalIN4cute5tupleIJiiiiEEENS1_10collective13CollectiveMmaINS1_34MainloopSm90TmaGmmaWarpSpecializedILi5ENS5_IJNS4_1CILi2EEESB_NSA_ILi1EEEEEENS1_35KernelTmaWarpSpecializedCooperativeEEENS5_IJNSA_ILi128EEENSA_ILi64EEESG_EEENS_10tfloat32_tENS5_IJlSC_lEEESJ_SK_NS4_8TiledMMAINS4_8MMA_AtomIJNS4_4SM904GMMA29MMA_64x64x8_F32TF32TF32_SS_TNILNSO_7ScaleInE1ELSQ_1EEEEEENS4_6LayoutINS5_IJSB_SC_SC_EEENS5_IJSC_NSA_ILi0EEESV_EEEEENS5_IJNS4_10UnderscoreESY_SY_EEEEENS4_23SM90_TMA_LOAD_MULTICASTENS4_14ComposedLayoutINS4_7SwizzleILi3ELi4ELi3EEENS4_18smem_ptr_flag_bitsILi32EEENST_INS5_IJNSA_ILi8EEENSA_ILi32EEEEEENS5_IJS18_SC_EEEEEEEvNS4_8identityES11_S1C_vS1D_EENS_8epilogue10collective6detail29Sm90TmaWarpSpecializedAdapterINS1G_15DefaultEpilogueISJ_SK_SK_NS1F_6thread17LinearCombinationISJ_Li1EffLNS1K_9ScaleType4KindE0ELNS_15FloatRoundStyleE2ESJ_EENS1_15EpilogueDefaultEEEEEvvEEEEvNT_6ParamsE)
        .other          _ZN7cutlass13device_kernelINS_4gemm6kernel13GemmUniversalIN4cute5tupleIJiiiiEEENS1_10collective13CollectiveMmaINS1_34MainloopSm90TmaGmmaWarpSpecializedILi5ENS5_IJNS4_1CILi2EEESB_NSA_ILi1EEEEEENS1_35KernelTmaWarpSpecializedCooperativeEEENS5_IJNSA_ILi128EEENSA_ILi64EEESG_EEENS_10tfloat32_tENS5_IJlSC_lEEESJ_SK_NS4_8TiledMMAINS4_8MMA_AtomIJNS4_4SM904GMMA29MMA_64x64x8_F32TF32TF32_SS_TNILNSO_7ScaleInE1ELSQ_1EEEEEENS4_6LayoutINS5_IJSB_SC_SC_EEENS5_IJSC_NSA_ILi0EEESV_EEEEENS5_IJNS4_10UnderscoreESY_SY_EEEEENS4_23SM90_TMA_LOAD_MULTICASTENS4_14ComposedLayoutINS4_7SwizzleILi3ELi4ELi3EEENS4_18smem_ptr_flag_bitsILi32EEENST_INS5_IJNSA_ILi8EEENSA_ILi32EEEEEENS5_IJS18_SC_EEEEEEEvNS4_8identityES11_S1C_vS1D_EENS_8epilogue10collective6detail29Sm90TmaWarpSpecializedAdapterINS1G_15DefaultEpilogueISJ_SK_SK_NS1F_6thread17LinearCombinationISJ_Li1EffLNS1K_9ScaleType4KindE0ELNS_15FloatRoundStyleE2ESJ_EENS1_15EpilogueDefaultEEEEEvvEEEEvNT_6ParamsE,@"STO_CUDA_ENTRY STV_DEFAULT"
_ZN7cutlass13device_kernelINS_4gemm6kernel13GemmUniversalIN4cute5tupleIJiiiiEEENS1_10collective13CollectiveMmaINS1_34MainloopSm90TmaGmmaWarpSpecializedILi5ENS5_IJNS4_1CILi2EEESB_NSA_ILi1EEEEEENS1_35KernelTmaWarpSpecializedCooperativeEEENS5_IJNSA_ILi128EEENSA_ILi64EEESG_EEENS_10tfloat32_tENS5_IJlSC_lEEESJ_SK_NS4_8TiledMMAINS4_8MMA_AtomIJNS4_4SM904GMMA29MMA_64x64x8_F32TF32TF32_SS_TNILNSO_7ScaleInE1ELSQ_1EEEEEENS4_6LayoutINS5_IJSB_SC_SC_EEENS5_IJSC_NSA_ILi0EEESV_EEEEENS5_IJNS4_10UnderscoreESY_SY_EEEEENS4_23SM90_TMA_LOAD_MULTICASTENS4_14ComposedLayoutINS4_7SwizzleILi3ELi4ELi3EEENS4_18smem_ptr_flag_bitsILi32EEENST_INS5_IJNSA_ILi8EEENSA_ILi32EEEEEENS5_IJS18_SC_EEEEEEEvNS4_8identityES11_S1C_vS1D_EENS_8epilogue10collective6detail29Sm90TmaWarpSpecializedAdapterINS1G_15DefaultEpilogueISJ_SK_SK_NS1F_6thread17LinearCombinationISJ_Li1EffLNS1K_9ScaleType4KindE0ELNS_15FloatRoundStyleE2ESJ_EENS1_15EpilogueDefaultEEEEEvvEEEEvNT_6ParamsE:
[----:B------:R-:W0:Y:S01]  /*0000*/  LDC R1, c[0x0][0x28] ;  /* 0x00000a00ff017b82 */ /* 0x000e220000000800 */
[----:B------:R-:W1:Y:S01]  /*0010*/  S2R R63, SR_TID.X ;  /* 0x00000000003f7919 */ /* 0x000e620000002100 */
[----:B------:R-:W-:Y:S01]  /*0020*/  ELECT P0, URZ, PT ;  /* 0x00000000003f782f */ /* 0x000fe20003800000 */
[----:B------:R-:W-:Y:S01]  /*0030*/  BSSY B0, `(.L_x_0) ;  /* 0x000000f000007945 */ /* 0x000fe20003800000 */
[--C-:B-1----:R-:W-:Y:S02]  /*0040*/  SHF.R.U32.HI R0, RZ, 0x5, R63.reuse ;  /* 0x00000005ff007819 */ /* 0x102fe4000001163f */
[----:B------:R-:W-:-:S03]  /*0050*/  SHF.R.U32.HI R7, RZ, 0x7, R63 ;  /* 0x00000007ff077819 */ /* 0x000fc6000001163f */
[----:B------:R-:W1:Y:S04]  /*0060*/  SHFL.IDX PT, R3, R0, RZ, 0x1f ;  /* 0x00001fff00037589 */ /* 0x000e6800000e0000 */
[----:B------:R2:W3:Y:S01]  /*0070*/  SHFL.IDX PT, R2, R7, RZ, 0x1f ;  /* 0x00001fff07027589 */ /* 0x0004e200000e0000 */
[----:B-1----:R-:W-:-:S13]  /*0080*/  ISETP.NE.OR P0, PT, R3, RZ, !P0 ;  /* 0x000000ff0300720c */ /* 0x002fda0004705670 */
[----:B0-23--:R-:W-:Y:S05]  /*0090*/  @P0 BRA `(.L_x_1) ;  /* 0x0000000000200947 */ /* 0x00dfea0003800000 */
[----:B------:R-:W-:Y:S02]  /*00a0*/  ULDC.64 UR4, c[0x0][0x198] ;  /* 0x0000660000047ab9 */ /* 0x000fe40000000a00 */
[----:B------:R-:W-:Y:S02]  /*00b0*/  UIADD3 UR6, UP0, UR4, 0xf0, URZ ;  /* 0x000000f004067890 */ /* 0x000fe4000ff1e03f */
[----:B------:R-:W-:Y:S02]  /*00c0*/  UIADD3 UR4, UP1, UR4, 0x1f0, URZ ;  /* 0x000001f004047890 */ /* 0x000fe4000ff3e03f */
[----:B------:R-:W-:Y:S02]  /*00d0*/  UIADD3.X UR7, URZ, UR5, URZ, UP0, !UPT ;  /* 0x000000053f077290 */ /* 0x000fe400087fe43f */
[----:B------:R-:W-:-:S07]  /*00e0*/  UIADD3.X UR5, URZ, UR5, URZ, UP1, !UPT ;  /* 0x000000053f057290 */ /* 0x000fce0008ffe43f */
[----:B------:R0:W-:Y:S02]  /*00f0*/  UTMACCTL.PF [UR6] ;  /* 0x00000000060079b9 */ /* 0x0001e40008040000 */
[----:B------:R0:W-:Y:S02]  /*0100*/  UTMACCTL.PF [UR4] ;  /* 0x00000000040079b9 */ /* 0x0001e40008040000 */
[----:B0-----:R-:W-:Y:S01]  /*0110*/  NOP ;  /* 0x0000000000007918 */ /* 0x001fe20000000000 */
.L_x_1:
[----:B------:R-:W-:Y:S05]  /*0120*/  BSYNC B0 ;  /* 0x0000000000007941 */ /* 0x000fea0003800000 */
.L_x_0:
[----:B------:R-:W0:Y:S02]  /*0130*/  SHFL.IDX PT, R5, R0, RZ, 0x1f ;  /* 0x00001fff00057589 */ /* 0x000e2400000e0000 */
[----:B0-----:R-:W-:-:S13]  /*0140*/  ISETP.NE.AND P0, PT, R5, RZ, PT ;  /* 0x000000ff0500720c */ /* 0x001fda0003f05270 */
[----:B------:R-:W-:Y:S05]  /*0150*/  @P0 BRA `(.L_x_2) ;  /* 0x0000000000600947 */ /* 0x000fea0003800000 */
[----:B------:R-:W0:Y:S01]  /*0160*/  S2UR UR8, SR_CgaCtaId ;  /* 0x00000000000879c3 */ /* 0x000e220000008800 */
[----:B------:R-:W-:Y:S01]  /*0170*/  UMOV UR4, 0x400 ;  /* 0x0000040000047882 */ /* 0x000fe20000000000 */
[----:B------:R-:W-:Y:S01]  /*0180*/  UMOV UR5, 0x1 ;  /* 0x0000000100057882 */ /* 0x000fe20000000000 */
[----:B------:R-:W-:Y:S01]  /*0190*/  UMOV UR6, 0x6 ;  /* 0x0000000600067882 */ /* 0x000fe20000000000 */
[----:B------:R-:W-:Y:S01]  /*01a0*/  ELECT P0, URZ, PT ;  /* 0x00000000003f782f */ /* 0x000fe20003800000 */
[----:B------:R-:W-:-:S04]  /*01b0*/  UIADD3 UR6, -UR6, 0x100000, URZ ;  /* 0x0010000006067890 */ /* 0x000fc8000fffe13f */
[----:B------:R-:W-:Y:S02]  /*01c0*/  USHF.L.U32 UR7, UR6, 0xb, URZ ;  /* 0x0000000b06077899 */ /* 0x000fe4000800063f */
[----:B------:R-:W-:Y:S02]  /*01d0*/  USHF.L.U32 UR6, UR6, 0x1, URZ ;  /* 0x0000000106067899 */ /* 0x000fe4000800063f */
[----:B0-----:R-:W-:Y:S02]  /*01e0*/  ULEA UR8, UR8, UR4, 0x18 ;  /* 0x0000000408087291 */ /* 0x001fe4000f8ec03f */
[----:B------:R-:W-:-:S04]  /*01f0*/  UIADD3 UR4, -UR5, 0x100000, URZ ;  /* 0x0010000005047890 */ /* 0x000fc8000fffe13f */
[----:B------:R-:W-:Y:S02]  /*0200*/  USHF.L.U32 UR5, UR4, 0xb, URZ ;  /* 0x0000000b04057899 */ /* 0x000fe4000800063f */
[----:B------:R-:W-:Y:S01]  /*0210*/  USHF.L.U32 UR4, UR4, 0x1, URZ ;  /* 0x0000000104047899 */ /* 0x000fe2000800063f */
[----:B------:R-:W0:Y:S11]  /*0220*/  FENCE.VIEW.ASYNC.S ;  /* 0x00000000000073c6 */ /* 0x000e360000000000 */
[----:B0-----:R0:W1:Y:S01]  /*0230*/  SYNCS.EXCH.64 URZ, [UR8], UR4 ;  /* 0x00000004083f75b2 */ /* 0x0010620008000100 */
[----:B------:R0:W2:Y:S01]  /*0240*/  SYNCS.EXCH.64 URZ, [UR8+0x28], UR6 ;  /* 0x00002806083f75b2 */ /* 0x0000a20008000100 */
[----:B------:R0:W3:Y:S01]  /*0250*/  SYNCS.EXCH.64 URZ, [UR8+0x8], UR4 ;  /* 0x00000804083f75b2 */ /* 0x0000e20008000100 */
[----:B------:R0:W4:Y:S01]  /*0260*/  SYNCS.EXCH.64 URZ, [UR8+0x30], UR6 ;  /* 0x00003006083f75b2 */ /* 0x0001220008000100 */
[----:B------:R0:W0:Y:S01]  /*0270*/  SYNCS.EXCH.64 URZ, [UR8+0x10], UR4 ;  /* 0x00001004083f75b2 */ /* 0x0000220008000100 */
[----:B------:R0:W0:Y:S01]  /*0280*/  SYNCS.EXCH.64 URZ, [UR8+0x38], UR6 ;  /* 0x00003806083f75b2 */ /* 0x0000220008000100 */
[----:B------:R0:W0:Y:S01]  /*0290*/  SYNCS.EXCH.64 URZ, [UR8+0x18], UR4 ;  /* 0x00001804083f75b2 */ /* 0x0000220008000100 */
[----:B------:R0:W0:Y:S01]  /*02a0*/  SYNCS.EXCH.64 URZ, [UR8+0x40], UR6 ;  /* 0x00004006083f75b2 */ /* 0x0000220008000100 */
[----:B------:R0:W0:Y:S01]  /*02b0*/  SYNCS.EXCH.64 URZ, [UR8+0x20], UR4 ;  /* 0x00002004083f75b2 */ /* 0x0000220008000100 */
[----:B------:R0:W0:Y:S01]  /*02c0*/  SYNCS.EXCH.64 URZ, [UR8+0x48], UR6 ;  /* 0x00004806083f75b2 */ /* 0x0000220008000100 */
[----:B------:R-:W-:Y:S01]  /*02d0*/  NOP ;  /* 0x0000000000007918 */ /* 0x000fe20000000000 */
.L_x_2:
[----:B------:R-:W-:Y:S01]  /*02e0*/  SHF.R.S32.HI R4, RZ, 0x1f, R63 ;  /* 0x0000001fff047819 */ /* 0x000fe2000001143f */
[----:B------:R-:W5:Y:S01]  /*02f0*/  SHFL.IDX PT, R0, R0, RZ, 0x1f ;  /* 0x00001fff00007589 */ /* 0x000f6200000e0000 */
[----:B0-----:R-:W0:Y:S01]  /*0300*/  S2UR UR8, SR_CTAID.X ;  /* 0x00000000000879c3 */ /* 0x001e220000002500 */
[----:B------:R-:W-:Y:S02]  /*0310*/  ELECT P0, URZ, PT ;  /* 0x00000000003f782f */ /* 0x000fe40003800000 */
[----:B------:R-:W-:Y:S01]  /*0320*/  LEA.HI R4, R4, R63, RZ, 0x7 ;  /* 0x0000003f04047211 */ /* 0x000fe200078f38ff */
[----:B------:R-:W-:Y:S01]  /*0330*/  ULDC UR4, c[0x0][0x150] ;  /* 0x0000540000047ab9 */ /* 0x000fe20000000800 */
[----:B------:R-:W-:Y:S01]  /*0340*/  SHF.R.S32.HI R6, RZ, 0x1f, R5 ;  /* 0x0000001fff067819 */ /* 0x000fe20000011405 */
[----:B------:R-:W-:Y:S01]  /*0350*/  NOP ;  /* 0x0000000000007918 */ /* 0x000fe20000000000 */
[----:B------:R-:W-:Y:S01]  /*0360*/  LOP3.LUT R4, R4, 0xffffff80, RZ, 0xc0, !PT ;  /* 0xffffff8004047812 */ /* 0x000fe200078ec0ff */
[----:B------:R-:W-:Y:S01]  /*0370*/  NOP ;  /* 0x0000000000007918 */ /* 0x000fe20000000000 */
[----:B------:R-:W-:Y:S01]  /*0380*/  LEA.HI R6, R6, R5, RZ, 0x2 ;  /* 0x0000000506067211 */ /* 0x000fe200078f10ff */
[----:B------:R-:W1:Y:S01]  /*0390*/  LDC R11, c[0x0][0x144] ;  /* 0x00005100ff0b7b82 */ /* 0x000e620000000800 */
[----:B------:R-:W-:Y:S01]  /*03a0*/  IMAD.MOV.U32 R22, RZ, RZ, 0x1 ;  /* 0x00000001ff167424 */ /* 0x000fe200078e00ff */
[----:B------:R-:W-:Y:S01]  /*03b0*/  ISETP.NE.AND P3, PT, R2, RZ, PT ;  /* 0x000000ff0200720c */ /* 0x000fe20003f65270 */
[----:B------:R-:W-:Y:S01]  /*03c0*/  IMAD.IADD R8, R63, 0x1, -R4 ;  /* 0x000000013f087824 */ /* 0x000fe200078e0a04 */
[----:B------:R-:W-:Y:S01]  /*03d0*/  LOP3.LUT R6, R6, 0x3ffffffc, RZ, 0xc0, !PT ;  /* 0x3ffffffc06067812 */ /* 0x000fe200078ec0ff */
[----:B------:R-:W2:Y:S03]  /*03e0*/  S2R R4, SR_CTAID.Y ;  /* 0x0000000000047919 */ /* 0x000ea60000002600 */
[----:B------:R-:W-:Y:S01]  /*03f0*/  SHF.R.S32.HI R9, RZ, 0x1f, R8 ;  /* 0x0000001fff097819 */ /* 0x000fe20000011408 */
[----:B------:R-:W-:Y:S01]  /*0400*/  IMAD.IADD R6, R5, 0x1, -R6 ;  /* 0x0000000105067824 */ /* 0x000fe200078e0a06 */
[----:B------:R-:W3:Y:S02]  /*0410*/  LDC R13, c[0x0][0x140] ;  /* 0x00005000ff0d7b82 */ /* 0x000ee40000000800 */
[----:B------:R-:W-:-:S02]  /*0420*/  LEA.HI R9, R9, R8, RZ, 0x3 ;  /* 0x0000000809097211 */ /* 0x000fc400078f18ff */
[----:B-----5:R-:W-:Y:S02]  /*0430*/  ISETP.NE.OR P0, PT, R0, RZ, !P0 ;  /* 0x000000ff0000720c */ /* 0x020fe40004705670 */
[--C-:B------:R-:W-:Y:S02]  /*0440*/  SHF.R.S32.HI R0, RZ, 0x3, R9.reuse ;  /* 0x00000003ff007819 */ /* 0x100fe40000011409 */
[----:B0-----:R-:W-:Y:S02]  /*0450*/  I2FP.F32.U32 R10, UR8 ;  /* 0x00000008000a7c45 */ /* 0x001fe40008201000 */
[----:B------:R-:W-:-:S03]  /*0460*/  SHF.R.S32.HI R9, RZ, 0x1f, R9 ;  /* 0x0000001fff097819 */ /* 0x000fc60000011409 */
[----:B------:R-:W-:Y:S01]  /*0470*/  FMUL R10, R10, UR4 ;  /* 0x000000040a0a7c20 */ /* 0x000fe20008400000 */
[----:B------:R-:W-:Y:S01]  /*0480*/  LEA.HI R9, R9, R0, RZ, 0x2 ;  /* 0x0000000009097211 */ /* 0x000fe200078f10ff */
[----:B------:R-:W-:Y:S02]  /*0490*/  ULDC UR4, c[0x0][0x154] ;  /* 0x0000550000047ab9 */ /* 0x000fe40000000800 */
[----:B------:R-:W-:Y:S01]  /*04a0*/  VOTEU.ALL UP0, P0 ;  /* 0x00000000003f7886 */ /* 0x000fe20000000000 */
[----:B------:R-:W-:Y:S01]  /*04b0*/  LOP3.LUT R9, R9, 0xfffffffc, RZ, 0xc0, !PT ;  /* 0xfffffffc09097812 */ /* 0x000fe200078ec0ff */
[----:B------:R-:W0:Y:S01]  /*04c0*/  F2I.U32.TRUNC.NTZ R10, R10 ;  /* 0x0000000a000a7305 */ /* 0x000e22000020f000 */
[----:B------:R-:W-:Y:S02]  /*04d0*/  VOTEU.ALL UP1, P0 ;  /* 0x00000000003f7886 */ /* 0x000fe40000020000 */
[----:B------:R-:W5:Y:S01]  /*04e0*/  @!UP0 S2UR UR7, SR_CgaCtaId ;  /* 0x00000000000789c3 */ /* 0x000f620000008800 */
[----:B------:R-:W-:Y:S01]  /*04f0*/  IMAD.IADD R9, R0, 0x1, -R9 ;  /* 0x0000000100097824 */ /* 0x000fe200078e0a09 */
[----:B------:R-:W-:Y:S01]  /*0500*/  SHF.R.S32.HI R0, RZ, 0x1f, R3 ;  /* 0x0000001fff007819 */ /* 0x000fe20000011403 */
[----:B------:R-:W-:Y:S01]  /*0510*/  @!UP0 UMOV UR6, 0x400 ;  /* 0x0000040000068882 */ /* 0x000fe20000000000 */
[----:B---3--:R-:W-:Y:S01]  /*0520*/  ISETP.EQ.U32.AND P2, PT, R13, 0x1, PT ;  /* 0x000000010d00780c */ /* 0x008fe20003f42070 */
[----:B------:R-:W-:Y:S01]  /*0530*/  IMAD R19, R6, 0x4, R9 ;  /* 0x0000000406137824 */ /* 0x000fe200078e0209 */
[----:B--2---:R-:W-:-:S02]  /*0540*/  I2FP.F32.U32 R12, R4 ;  /* 0x00000004000c7245 */ /* 0x004fc40000201000 */
[----:B------:R-:W2:Y:S01]  /*0550*/  LDC R9, c[0x0][0x148] ;  /* 0x00005200ff097b82 */ /* 0x000ea20000000800 */
[----:B------:R-:W-:Y:S02]  /*0560*/  LEA.HI R0, R0, R3, RZ, 0x2 ;  /* 0x0000000300007211 */ /* 0x000fe400078f10ff */
[----:B------:R-:W-:Y:S01]  /*0570*/  LEA.HI R6, R19, R19, RZ, 0x1 ;  /* 0x0000001313067211 */ /* 0x000fe200078f08ff */
[----:B0-----:R-:W-:Y:S02]  /*0580*/  IMAD.MOV R14, RZ, RZ, -R10 ;  /* 0x000000ffff0e7224 */ /* 0x001fe400078e0a0a */
[----:B------:R-:W-:Y:S01]  /*0590*/  FMUL R12, R12, UR4 ;  /* 0x000000040c0c7c20 */ /* 0x000fe20008400000 */
[----:B------:R-:W-:Y:S01]  /*05a0*/  LOP3.LUT R0, R0, 0xfffffffc, RZ, 0xc0, !PT ;  /* 0xfffffffc00007812 */ /* 0x000fe200078ec0ff */
[----:B------:R-:W-:Y:S01]  /*05b0*/  UMOV UR4, 0x20 ;  /* 0x0000002000047882 */ /* 0x000fe20000000000 */
[----:B------:R-:W-:Y:S01]  /*05c0*/  LOP3.LUT R10, R6, 0xfffffffe, RZ, 0xc0, !PT ;  /* 0xfffffffe060a7812 */ /* 0x000fe200078ec0ff */
[----:B-1----:R-:W-:Y:S01]  /*05d0*/  IMAD R6, R11, R14, UR8 ;  /* 0x000000080b067e24 */ /* 0x002fe2000f8e020e */
[----:B------:R-:W-:-:S04]  /*05e0*/  @!UP0 UIADD3 UR4, -UR4, 0x100000, URZ ;  /* 0x0010000004048890 */ /* 0x000fc8000fffe13f */
[----:B------:R-:W-:Y:S02]  /*05f0*/  @!UP0 USHF.L.U32 UR5, UR4, 0xb, URZ ;  /* 0x0000000b04058899 */ /* 0x000fe4000800063f */
[----:B------:R-:W-:Y:S01]  /*0600*/  @!UP0 USHF.L.U32 UR4, UR4, 0x1, URZ ;  /* 0x0000000104048899 */ /* 0x000fe2000800063f */
[----:B------:R-:W0:Y:S01]  /*0610*/  F2I.U32.TRUNC.NTZ R12, R12 ;  /* 0x0000000c000c7305 */ /* 0x000e22000020f000 */
[----:B------:R-:W-:Y:S02]  /*0620*/  IMAD.IADD R3, R3, 0x1, -R0 ;  /* 0x0000000103037824 */ /* 0x000fe400078e0a00 */
[C---:B------:R-:W-:Y:S02]  /*0630*/  IMAD.IADD R11, R19.reuse, 0x1, -R10 ;  /* 0x00000001130b7824 */ /* 0x040fe400078e0a0a */
[----:B------:R-:W-:Y:S01]  /*0640*/  IMAD.SHL.U32 R10, R19, 0x4, RZ ;  /* 0x00000004130a7824 */ /* 0x000fe200078e00ff */
[----:B-----5:R-:W-:Y:S01]  /*0650*/  @!UP0 ULEA UR6, UR7, UR6, 0x18 ;  /* 0x0000000607068291 */ /* 0x020fe2000f8ec03f */
[----:B------:R-:W-:Y:S01]  /*0660*/  ISETP.NE.AND P1, PT, R3, 0x3, PT ;  /* 0x000000030300780c */ /* 0x000fe20003f25270 */
[----:B------:R-:W-:Y:S01]  /*0670*/  VOTEU.ALL UP0, P0 ;  /* 0x00000000003f7886 */ /* 0x000fe20000000000 */
[----:B------:R-:W-:-:S02]  /*0680*/  ISETP.NE.AND P4, PT, R11, R6, PT ;  /* 0x000000060b00720c */ /* 0x000fc40003f85270 */
[----:B------:R-:W-:Y:S02]  /*0690*/  LOP3.LUT R19, R19, 0xc, R10, 0x78, !PT ;  /* 0x0000000c13137812 */ /* 0x000fe400078e780a */
[----:B------:R-:W-:Y:S01]  /*06a0*/  LOP3.LUT P0, RZ, R8, 0x7, RZ, 0xc0, !PT ;  /* 0x0000000708ff7812 */ /* 0x000fe2000780c0ff */
[C---:B------:R-:W-:Y:S01]  /*06b0*/  VIADD R8, R2.reuse, 0xffffffff ;  /* 0xffffffff02087836 */ /* 0x040fe20000000000 */
[----:B------:R-:W-:Y:S01]  /*06c0*/  ISETP.EQ.OR P1, PT, R3, RZ, !P1 ;  /* 0x000000ff0300720c */ /* 0x000fe20004f22670 */
[----:B0-----:R-:W-:Y:S01]  /*06d0*/  IMAD.MOV R23, RZ, RZ, -R12 ;  /* 0x000000ffff177224 */ /* 0x001fe200078e0a0c */
[----:B------:R-:W-:Y:S01]  /*06e0*/  ISETP.LT.U32.AND P0, PT, R19, 0x4, !P0 ;  /* 0x000000041300780c */ /* 0x000fe20004701070 */
[----:B------:R-:W0:Y:S02]  /*06f0*/  FENCE.VIEW.ASYNC.S ;  /* 0x00000000000073c6 */ /* 0x000e240000000000 */
[----:B0-----:R0:W1:Y:S01]  /*0700*/  @!UP0 SYNCS.EXCH.64 URZ, [UR6+0x60], UR4 ;  /* 0x00006004063f85b2 */ /* 0x0010620008000100 */
[----:B------:R-:W-:Y:S01]  /*0710*/  ISETP.EQ.AND P1, PT, R2, RZ, P1 ;  /* 0x000000ff0200720c */ /* 0x000fe20000f22270 */
[----:B--2---:R-:W-:Y:S01]  /*0720*/  IMAD R11, R9, R23, R4 ;  /* 0x00000017090b7224 */ /* 0x004fe200078e0204 */
[----:B------:R-:W-:-:S02]  /*0730*/  ISETP.GE.U32.AND P6, PT, R8, 0x2, PT ;  /* 0x000000020800780c */ /* 0x000fc40003fc6070 */
[----:B------:R-:W-:Y:S02]  /*0740*/  @P4 LEA.HI R0, R19, R19, RZ, 0x1 ;  /* 0x0000001313004211 */ /* 0x000fe400078f08ff */
[----:B------:R-:W-:Y:S02]  /*0750*/  SEL R18, RZ, 0x1, !P1 ;  /* 0x00000001ff127807 */ /* 0x000fe40004800000 */
[----:B------:R-:W-:Y:S02]  /*0760*/  @P4 SHF.R.S32.HI R0, RZ, 0x1, R0 ;  /* 0x00000001ff004819 */ /* 0x000fe40000011400 */
[----:B------:R-:W-:Y:S02]  /*0770*/  SEL R18, R18, 0x2, P6 ;  /* 0x0000000212127807 */ /* 0x000fe40003000000 */
[----:B------:R-:W-:Y:S02]  /*0780*/  @P4 ISETP.NE.AND P5, PT, R0, R11, PT ;  /* 0x0000000b0000420c */ /* 0x000fe40003fa5270 */
[----:B------:R-:W-:Y:S01]  /*0790*/  SEL R11, RZ, 0x1, !P0 ;  /* 0x00000001ff0b7807 */ /* 0x000fe20004000000 */
[----:B------:R0:W2:Y:S01]  /*07a0*/  @!UP1 SYNCS.EXCH.64 URZ, [UR6+0x68], UR4 ;  /* 0x00006804063f95b2 */ /* 0x0000a20008000100 */
[----:B------:R-:W-:Y:S01]  /*07b0*/  @P4 SEL R22, RZ, 0x1, P5 ;  /* 0x00000001ff164807 */ /* 0x000fe20002800000 */
[----:B------:R-:W-:Y:S01]  /*07c0*/  NOP ;  /* 0x0000000000007918 */ /* 0x000fe20000000000 */
[----:B------:R-:W-:-:S02]  /*07d0*/  LOP3.LUT R0, R63, 0x7f, RZ, 0xc0, !PT ;  /* 0x0000007f3f007812 */ /* 0x000fc400078ec0ff */
[----:B------:R-:W-:Y:S01]  /*07e0*/  LOP3.LUT R22, R22, R11, RZ, 0xc0, !PT ;  /* 0x0000000b16167212 */ /* 0x000fe200078ec0ff */
[----:B01----:R-:W-:Y:S06]  /*07f0*/  @!P2 BRA `(.L_x_3) ;  /* 0x000000000008a947 */ /* 0x003fec0003800000 */
[----:B--2-4-:R-:W-:Y:S01]  /*0800*/  UCGABAR_ARV ;  /* 0x00000000000079c7 */ /* 0x014fe20008000000 */
[----:B------:R-:W-:Y:S05]  /*0810*/  BRA `(.L_x_4) ;  /* 0x0000000000047947 */ /* 0x000fea0003800000 */
.L_x_3:
[----:B--2-4-:R-:W-:Y:S01]  /*0820*/  NOP ;  /* 0x0000000000007918 */ /* 0x014fe20000000000 */
.L_x_4:
[----:B------:R-:W0:Y:S01]  /*0830*/  LDC R2, c[0x0][0x65c] ;  /* 0x00019700ff027b82 */ /* 0x000e220000000800 */
[----:B------:R-:W-:Y:S02]  /*0840*/  IMAD.U32 R10, RZ, RZ, UR8 ;  /* 0x00000008ff0a7e24 */ /* 0x000fe4000f8e00ff */
[----:B------:R-:W-:Y:S01]  /*0850*/  IMAD.MOV.U32 R11, RZ, RZ, RZ ;  /* 0x000000ffff0b7224 */ /* 0x000fe200078e00ff */
[----:B0-----:R-:W-:-:S04]  /*0860*/  ISETP.NE.AND P1, PT, R2, 0x1, PT ;  /* 0x000000010200780c */ /* 0x001fc80003f25270 */
[----:B------:R-:W-:-:S09]  /*0870*/  P2R R5, PR, RZ, 0x2 ;  /* 0x00000002ff057803 */ /* 0x000fd20000000000 */
[----:B------:R-:W0:Y:S01]  /*0880*/  @P1 LDC R17, c[0x0][0x10] ;  /* 0x00000400ff111b82 */ /* 0x000e220000000800 */
[----:B------:R-:W-:Y:S02]  /*0890*/  @P1 IMAD.MOV.U32 R5, RZ, RZ, RZ ;  /* 0x000000ffff051224 */ /* 0x000fe400078e00ff */
[----:B------:R-:W-:-:S05]  /*08a0*/  @P1 IMAD.MOV.U32 R15, RZ, RZ, RZ ;  /* 0x000000ffff0f1224 */ /* 0x000fca00078e00ff */
[----:B------:R-:W1:Y:S01]  /*08b0*/  @!P1 LDC R13, c[0x0][0xc] ;  /* 0x00000300ff0d9b82 */ /* 0x000e620000000800 */
[----:B------:R-:W-:Y:S01]  /*08c0*/  ULDC UR4, c[0x0][0xc] ;  /* 0x0000030000047ab9 */ /* 0x000fe20000000800 */
[----:B------:R-:W-:Y:S01]  /*08d0*/  ULDC UR5, c[0x0][0x10] ;  /* 0x0000040000057ab9 */ /* 0x000fe20000000800 */
[----:B------:R-:W-:Y:S01]  /*08e0*/  ULDC UR6, c[0x0][0x14] ;  /* 0x0000050000067ab9 */ /* 0x000fe20000000800 */
[----:B------:R-:W-:-:S04]  /*08f0*/  UIMAD.WIDE.U32 UR4, UR4, UR5, URZ ;  /* 0x00000005040472a5 */ /* 0x000fc8000f8e003f */
[----:B------:R-:W-:Y:S02]  /*0900*/  UIMAD.WIDE.U32 UR38, UR4, UR6, URZ ;  /* 0x00000006042672a5 */ /* 0x000fe4000f8e003f */
[----:B------:R-:W-:-:S04]  /*0910*/  UIMAD UR37, UR5, UR6, URZ ;  /* 0x00000006052572a4 */ /* 0x000fc8000f8e023f */
[----:B------:R-:W-:Y:S01]  /*0920*/  UIADD3 UR37, UR39, UR37, URZ ;  /* 0x0000002527257290 */ /* 0x000fe2000fffe03f */
[----:B0-----:R-:W-:-:S04]  /*0930*/  @P1 IMAD.WIDE.U32 R16, R17, UR8, R4 ;  /* 0x0000000811101c25 */ /* 0x001fc8000f8e0004 */
[----:B------:R-:W-:Y:S02]  /*0940*/  @P1 IMAD.IADD R17, R17, 0x1, R15 ;  /* 0x0000000111111824 */ /* 0x000fe400078e020f */
[----:B-1----:R-:W-:-:S04]  /*0950*/  @!P1 IMAD.WIDE.U32 R10, R4, R13, R10 ;  /* 0x0000000d040a9225 */ /* 0x002fc800078e000a */
[----:B------:R-:W-:Y:S02]  /*0960*/  @!P1 IMAD.MOV.U32 R16, RZ, RZ, R10 ;  /* 0x000000ffff109224 */ /* 0x000fe400078e000a */
[----:B------:R-:W-:Y:S01]  /*0970*/  @!P1 IMAD.MOV.U32 R17, RZ, RZ, R11 ;  /* 0x000000ffff119224 */ /* 0x000fe200078e000b */
[----:B------:R-:W-:Y:S06]  /*0980*/  @!P2 BRA `(.L_x_5) ;  /* 0x00000000000ca947 */ /* 0x000fec0003800000 */
[----:B------:R-:W-:Y:S01]  /*0990*/  UCGABAR_WAIT ;  /* 0x0000000000007dc7 */ /* 0x000fe20008000000 */
[----:B------:R-:W-:Y:S01]  /*09a0*/  CCTL.IVALL ;  /* 0x00000000ff00798f */ /* 0x000fe20002000000 */
[----:B------:R-:W-:Y:S05]  /*09b0*/  BRA `(.L_x_6) ;  /* 0x0000000000047947 */ /* 0x000fea0003800000 */
.L_x_5:
[----:B------:R-:W-:Y:S06]  /*09c0*/  BAR.SYNC.DEFER_BLOCKING 0x0 ;  /* 0x0000000000007b1d */ /* 0x000fec0000010000 */
.L_x_6:
[----:B------:R-:W-:Y:S05]  /*09d0*/  @!P3 BRA `(.L_x_7) ;  /* 0x0000004800a0b947 */ /* 0x000fea0003800000 */
[----:B------:R-:W-:-:S13]  /*09e0*/  ISETP.GT.U32.AND P0, PT, R8, 0x1, PT ;  /* 0x000000010800780c */ /* 0x000fda0003f04070 */
[----:B------:R-:W-:Y:S05]  /*09f0*/  @P0 EXIT ;  /* 0x000000000000094d */ /* 0x000fea0003800000 */
[----:B------:R-:W-:Y:S01]  /*0a00*/  ULDC.64 UR4, c[0x0][0x650] ;  /* 0x0001940000047ab9 */ /* 0x000fe20000000a00 */
[----:B------:R-:W-:Y:S01]  /*0a10*/  PRMT R3, RZ, 0x7610, R3 ;  /* 0x00007610ff037816 */ /* 0x000fe20000000003 */
[----:B------:R-:W-:Y:S01]  /*0a20*/  IMAD.MOV.U32 R71, RZ, RZ, -0x1 ;  /* 0xffffffffff477424 */ /* 0x000fe200078e00ff */
[----:B------:R-:W-:Y:S01]  /*0a30*/  ISETP.GE.U32.AND P0, PT, R16, UR4, PT ;  /* 0x0000000410007c0c */ /* 0x000fe2000bf06070 */
[----:B------:R-:W-:Y:S02]  /*0a40*/  IMAD.MOV.U32 R70, RZ, RZ, -0x1 ;  /* 0xffffffffff467424 */ /* 0x000fe400078e00ff */
[----:B------:R-:W-:Y:S01]  /*0a50*/  IMAD.MOV.U32 R69, RZ, RZ, -0x1 ;  /* 0xffffffffff457424 */ /* 0x000fe200078e00ff */
[----:B------:R-:W-:-:S13]  /*0a60*/  ISETP.GE.U32.AND.EX P0, PT, R17, UR5, PT, P0 ;  /* 0x0000000511007c0c */ /* 0x000fda000bf06100 */
[----:B------:R-:W-:Y:S05]  /*0a70*/  @P0 BRA `(.L_x_8) ;  /* 0x0000000400280947 */ /* 0x000fea0003800000 */
[----:B------:R-:W0:Y:S01]  /*0a80*/  LDC.64 R24, c[0x0][0x628] ;  /* 0x00018a00ff187b82 */ /* 0x000e220000000a00 */
[----:B------:R-:W-:Y:S02]  /*0a90*/  IMAD.MOV.U32 R10, RZ, RZ, R16 ;  /* 0x000000ffff0a7224 */ /* 0x000fe400078e0010 */
[----:B------:R-:W-:-:S05]  /*0aa0*/  IMAD.MOV.U32 R11, RZ, RZ, R17 ;  /* 0x000000ffff0b7224 */ /* 0x000fca00078e0011 */
[----:B------:R-:W1:Y:S08]  /*0ab0*/  LDC R8, c[0x0][0x630] ;  /* 0x00018c00ff087b82 */ /* 0x000e700000000800 */
[----:B------:R-:W2:Y:S01]  /*0ac0*/  LDC.64 R26, c[0x0][0x620] ;  /* 0x00018800ff1a7b82 */ /* 0x000ea20000000a00 */
[----:B0-----:R-:W-:-:S04]  /*0ad0*/  ISETP.NE.U32.AND P0, PT, R24, RZ, PT ;  /* 0x000000ff1800720c */ /* 0x001fc80003f05070 */
[----:B------:R-:W-:-:S13]  /*0ae0*/  ISETP.NE.AND.EX P0, PT, R25, RZ, PT, P0 ;  /* 0x000000ff1900720c */ /* 0x000fda0003f05300 */
[----:B-12---:R-:W-:Y:S05]  /*0af0*/  @!P0 BRA `(.L_x_9) ;  /* 0x0000000000288947 */ /* 0x006fea0003800000 */
[----:B------:R-:W0:Y:S02]  /*0b00*/  LDC R3, c[0x0][0x634] ;  /* 0x00018d00ff037b82 */ /* 0x000e240000000800 */
[----:B0-----:R-:W-:-:S05]  /*0b10*/  IADD3 R3, P0, R16, R3, RZ ;  /* 0x0000000310037210 */ /* 0x001fca0007f1e0ff */
[----:B------:R-:W-:-:S04]  /*0b20*/  IMAD.X R21, RZ, RZ, R17, P0 ;  /* 0x000000ffff157224 */ /* 0x000fc800000e0611 */
[----:B------:R-:W-:-:S04]  /*0b30*/  IMAD.WIDE.U32 R10, R21, R24, RZ ;  /* 0x00000018150a7225 */ /* 0x000fc800078e00ff */
[----:B------:R-:W-:-:S04]  /*0b40*/  IMAD.WIDE.U32 R12, P0, R3, R25, R10 ;  /* 0x00000019030c7225 */ /* 0x000fc8000780000a */
[----:B------:R-:W-:-:S04]  /*0b50*/  IMAD.WIDE.U32 R10, R3, R24, RZ ;  /* 0x00000018030a7225 */ /* 0x000fc800078e00ff */
[----:B------:R-:W-:Y:S01]  /*0b60*/  IMAD.X R15, RZ, RZ, RZ, P0 ;  /* 0x000000ffff0f7224 */ /* 0x000fe200000e06ff */
[----:B------:R-:W-:Y:S01]  /*0b70*/  IADD3 RZ, P0, R11, R12, RZ ;  /* 0x0000000c0bff7210 */ /* 0x000fe20007f1e0ff */
[----:B------:R-:W-:-:S04]  /*0b80*/  IMAD.MOV.U32 R14, RZ, RZ, R13 ;  /* 0x000000ffff0e7224 */ /* 0x000fc800078e000d */
[----:B------:R-:W-:-:S08]  /*0b90*/  IMAD.WIDE.U32.X R10, R21, R25, R14, P0 ;  /* 0x00000019150a7225 */ /* 0x000fd000000e040e */
.L_x_9:
[----:B------:R-:W0:Y:S01]  /*0ba0*/  LDC.64 R30, c[0x0][0x640] ;  /* 0x00019000ff1e7b82 */ /* 0x000e220000000a00 */
[-CC-:B------:R-:W-:Y:S01]  /*0bb0*/  SHF.R.U64 R69, R10, R8.reuse, R11.reuse ;  /* 0x000000080a457219 */ /* 0x180fe2000000120b */
[----:B------:R-:W-:Y:S01]  /*0bc0*/  IMAD R29, R9, R23, R4 ;  /* 0x00000017091d7224 */ /* 0x000fe200078e0204 */
[----:B------:R-:W-:Y:S01]  /*0bd0*/  SHF.R.U32.HI R3, RZ, R8, R11 ;  /* 0x00000008ff037219 */ /* 0x000fe2000001160b */
[----:B------:R-:W-:Y:S01]  /*0be0*/  IMAD.MOV.U32 R23, RZ, RZ, 0x1 ;  /* 0x00000001ff177424 */ /* 0x000fe200078e00ff */
[----:B------:R-:W-:-:S03]  /*0bf0*/  IADD3 R5, P0, RZ, -R69, RZ ;  /* 0x80000045ff057210 */ /* 0x000fc60007f1e0ff */
[----:B------:R-:W1:Y:S02]  /*0c00*/  LDC R12, c[0x0][0x618] ;  /* 0x00018600ff0c7b82 */ /* 0x000e640000000800 */
[----:B------:R-:W-:Y:S02]  /*0c10*/  IMAD.X R3, RZ, RZ, ~R3, P0 ;  /* 0x000000ffff037224 */ /* 0x000fe400000e0e03 */
[----:B------:R-:W-:-:S04]  /*0c20*/  IMAD.WIDE.U32 R10, R5, R26, R16 ;  /* 0x0000001a050a7225 */ /* 0x000fc800078e0010 */
[----:B------:R-:W2:Y:S01]  /*0c30*/  LDC R20, c[0x0][0x608] ;  /* 0x00018200ff147b82 */ /* 0x000ea20000000800 */
[----:B------:R-:W-:Y:S02]  /*0c40*/  IMAD R8, R3, R26, RZ ;  /* 0x0000001a03087224 */ /* 0x000fe400078e02ff */
[----:B------:R-:W-:Y:S02]  /*0c50*/  IMAD.MOV.U32 R3, RZ, RZ, -0x1 ;  /* 0xffffffffff037424 */ /* 0x000fe400078e00ff */
[----:B------:R-:W-:-:S03]  /*0c60*/  IMAD R5, R5, R27, R8 ;  /* 0x0000001b05057224 */ /* 0x000fc600078e0208 */
[----:B------:R-:W3:Y:S01]  /*0c70*/  LDC R28, c[0x0][0x658] ;  /* 0x00019600ff1c7b82 */ /* 0x000ee20000000800 */
[----:B------:R-:W-:Y:S01]  /*0c80*/  IMAD.IADD R5, R11, 0x1, R5 ;  /* 0x000000010b057824 */ /* 0x000fe200078e0205 */
[----:B0-----:R-:W-:-:S04]  /*0c90*/  ISETP.NE.U32.AND P0, PT, R30, RZ, PT ;  /* 0x000000ff1e00720c */ /* 0x001fc80003f05070 */
[----:B------:R-:W-:Y:S02]  /*0ca0*/  ISETP.NE.AND.EX P0, PT, R31, RZ, PT, P0 ;  /* 0x000000ff1f00720c */ /* 0x000fe40003f05300 */
[----:B------:R-:W0:Y:S01]  /*0cb0*/  LDC R24, c[0x0][0x600] ;  /* 0x00018000ff187b82 */ /* 0x000e220000000800 */
[-CC-:B-1----:R-:W-:Y:S02]  /*0cc0*/  SHF.R.U64 R14, R10, R12.reuse, R5.reuse ;  /* 0x0000000c0a0e7219 */ /* 0x182fe40000001205 */
[----:B------:R-:W-:-:S05]  /*0cd0*/  SHF.R.U32.HI R5, RZ, R12, R5 ;  /* 0x0000000cff057219 */ /* 0x000fca0000011605 */
[----:B------:R-:W1:Y:S01]  /*0ce0*/  LDC R15, c[0x0][0x648] ;  /* 0x00019200ff0f7b82 */ /* 0x000e620000000800 */
[-CC-:B--2---:R-:W-:Y:S02]  /*0cf0*/  SHF.R.U64 R27, R14, R20.reuse, R5.reuse ;  /* 0x000000140e1b7219 */ /* 0x184fe40000001205 */
[----:B------:R-:W-:-:S05]  /*0d00*/  SHF.R.U32.HI R5, RZ, R20, R5 ;  /* 0x00000014ff057219 */ /* 0x000fca0000011605 */
[----:B------:R-:W2:Y:S01]  /*0d10*/  LDC R21, c[0x0][0x638] ;  /* 0x00018e00ff157b82 */ /* 0x000ea20000000800 */
[-CC-:B---3--:R-:W-:Y:S02]  /*0d20*/  SHF.R.U64 R20, R27, R28.reuse, R5.reuse ;  /* 0x0000001c1b147219 */ /* 0x188fe40000001205 */
[-C--:B------:R-:W-:Y:S02]  /*0d30*/  SHF.L.U32 R3, R3, R28.reuse, RZ ;  /* 0x0000001c03037219 */ /* 0x080fe400000006ff */
[----:B------:R-:W-:Y:S01]  /*0d40*/  SHF.R.U32.HI R5, RZ, R28, R5 ;  /* 0x0000001cff057219 */ /* 0x000fe20000011605 */
[----:B------:R-:W-:Y:S01]  /*0d50*/  IMAD.MOV.U32 R4, RZ, RZ, R20 ;  /* 0x000000ffff047224 */ /* 0x000fe200078e0014 */
[----:B------:R-:W-:Y:S01]  /*0d60*/  LOP3.LUT R12, RZ, R3, RZ, 0x33, !PT ;  /* 0x00000003ff0c7212 */ /* 0x000fe200078e33ff */
[----:B------:R-:W3:Y:S01]  /*0d70*/  LDC R25, c[0x0][0x610] ;  /* 0x00018400ff197b82 */ /* 0x000ee20000000800 */
[----:B------:R-:W-:Y:S05]  /*0d80*/  @!P0 BRA `(.L_x_10) ;  /* 0x0000000000288947 */ /* 0x000fea0003800000 */
[----:B------:R-:W4:Y:S02]  /*0d90*/  LDC R3, c[0x0][0x64c] ;  /* 0x00019300ff037b82 */ /* 0x000f240000000800 */
[----:B----4-:R-:W-:-:S05]  /*0da0*/  IADD3 R3, P0, R20, R3, RZ ;  /* 0x0000000314037210 */ /* 0x010fca0007f1e0ff */
        /* <DEDUP_REMOVED lines=8> */
.L_x_10:
[----:B-1----:R-:W-:Y:S01]  /*0e30*/  SHF.R.U64 R4, R4, R15, R5 ;  /* 0x0000000f04047219 */ /* 0x002fe20000001205 */
[----:B0-----:R-:W-:Y:S01]  /*0e40*/  VIADD R5, R24, 0xffffffff ;  /* 0xffffffff18057836 */ /* 0x001fe20000000000 */
[----:B------:R-:W-:Y:S02]  /*0e50*/  SHF.L.U32 R3, R23, R28, RZ ;  /* 0x0000001c17037219 */ /* 0x000fe400000006ff */
[----:B------:R-:W-:Y:S01]  /*0e60*/  LOP3.LUT R12, R27, R12, RZ, 0xc0, !PT ;  /* 0x0000000c1b0c7212 */ /* 0x000fe200078ec0ff */
[----:B------:R-:W-:Y:S01]  /*0e70*/  IMAD.MOV R8, RZ, RZ, -R4 ;  /* 0x000000ffff087224 */ /* 0x000fe200078e0a04 */
[----:B------:R-:W-:Y:S02]  /*0e80*/  SEL R6, R6, R29, !P1 ;  /* 0x0000001d06067207 */ /* 0x000fe40004800000 */
[----:B------:R-:W-:Y:S01]  /*0e90*/  LOP3.LUT R5, R14, R5, RZ, 0xc0, !PT ;  /* 0x000000050e057212 */ /* 0x000fe200078ec0ff */
[----:B------:R-:W-:Y:S02]  /*0ea0*/  IMAD R9, R3, R4, R12 ;  /* 0x0000000403097224 */ /* 0x000fe400078e020c */
[----:B--2---:R-:W-:-:S02]  /*0eb0*/  IMAD R3, R8, R21, R20 ;  /* 0x0000001508037224 */ /* 0x004fc400078e0214 */
[----:B---3--:R-:W-:Y:S02]  /*0ec0*/  IMAD R6, R9, R25, R6 ;  /* 0x0000001909067224 */ /* 0x008fe400078e0206 */
[----:B------:R-:W-:Y:S02]  /*0ed0*/  IMAD R71, R3, R24, R5 ;  /* 0x0000001803477224 */ /* 0x000fe400078e0205 */
[----:B------:R-:W-:-:S03]  /*0ee0*/  IMAD.MOV.U32 R4, RZ, RZ, 0x1 ;  /* 0x00000001ff047424 */ /* 0x000fc600078e00ff */
[----:B------:R-:W-:Y:S02]  /*0ef0*/  SEL R70, R71, R6, !P1 ;  /* 0x0000000647467207 */ /* 0x000fe40004800000 */
[----:B------:R-:W-:Y:S02]  /*0f00*/  PRMT R3, R4, 0x7610, R3 ;  /* 0x0000761004037816 */ /* 0x000fe40000000003 */
[----:B------:R-:W-:-:S07]  /*0f10*/  SEL R71, R6, R71, !P1 ;  /* 0x0000004706477207 */ /* 0x000fce0004800000 */
.L_x_8:
[----:B------:R-:W-:-:S08]  /*0f20*/  NOP ;  /* 0x0000000000007918 */ /* 0x000fd00000000000 */
[----:B------:R-:W0:Y:S02]  /*0f30*/  USETMAXREG.TRY_ALLOC.CTAPOOL UP0, 0xe8 ;  /* 0x000000e8000079c8 */ /* 0x000e240008000600 */
[----:B0-----:R-:W-:-:S13]  /*0f40*/  PLOP3.LUT P0, PT, PT, PT, UP0, 0x80, 0x0 ;  /* 0x000000000000781c */ /* 0x001fda0003f0f008 */
[----:B------:R-:W-:Y:S05]  /*0f50*/  @!P0 BRA `(.L_x_8) ;  /* 0xfffffffc00f08947 */ /* 0x000fea000383ffff */
[----:B------:R-:W-:Y:S01]  /*0f60*/  ULDC.64 UR4, c[0x0][0x598] ;  /* 0x0001660000047ab9 */ /* 0x000fe20000000a00 */
[----:B------:R-:W-:Y:S01]  /*0f70*/  ULDC.64 UR40, c[0x0][0x208] ;  /* 0x0000820000287ab9 */ /* 0x000fe20000000a00 */
[----:B------:R-:W-:-:S04]  /*0f80*/  ISETP.NE.U32.AND P0, PT, RZ, UR4, PT ;  /* 0x00000004ff007c0c */ /* 0x000fc8000bf05070 */
[----:B------:R-:W-:-:S13]  /*0f90*/  ISETP.NE.AND.EX P0, PT, RZ, UR5, PT, P0 ;  /* 0x00000005ff007c0c */ /* 0x000fda000bf05300 */
[----:B------:R-:W-:Y:S05]  /*0fa0*/  @!P0 BRA `(.L_x_11) ;  /* 0x00000000001c8947 */ /* 0x000fea0003800000 */
[----:B------:R-:W0:Y:S02]  /*0fb0*/  LDC.64 R4, c[0x0][0x598] ;  /* 0x00016600ff047b82 */ /* 0x000e240000000a00 */
[----:B0-----:R-:W2:Y:S02]  /*0fc0*/  LDG.E.64 R4, desc[UR40][R4.64] ;  /* 0x0000002804047981 */ /* 0x001ea4000c1e1b00 */
[----:B--2---:R-:W-:-:S04]  /*0fd0*/  ISETP.NE.U32.AND P0, PT, R4, RZ, PT ;  /* 0x000000ff0400720c */ /* 0x004fc80003f05070 */
[----:B------:R-:W-:-:S13]  /*0fe0*/  ISETP.NE.AND.EX P0, PT, R5, RZ, PT, P0 ;  /* 0x000000ff0500720c */ /* 0x000fda0003f05300 */
[----:B------:R-:W-:Y:S05]  /*0ff0*/  @!P0 BRA `(.L_x_11) ;  /* 0x0000000000088947 */ /* 0x000fea0003800000 */
[----:B------:R0:W5:Y:S01]  /*1000*/  LD.E R23, desc[UR40][R4.64] ;  /* 0x0000002804177980 */ /* 0x000162000c101900 */
[----:B------:R-:W-:Y:S05]  /*1010*/  BRA `(.L_x_12) ;  /* 0x0000000000247947 */ /* 0x000fea0003800000 */
.L_x_11:
[----:B------:R-:W-:Y:S02]  /*1020*/  ULDC.64 UR4, c[0x0][0x588] ;  /* 0x0001620000047ab9 */ /* 0x000fe40000000a00 */
[----:B------:R-:W-:-:S04]  /*1030*/  ISETP.NE.U32.AND P0, PT, RZ, UR4, PT ;  /* 0x00000004ff007c0c */ /* 0x000fc8000bf05070 */
[----:B------:R-:W-:-:S13]  /*1040*/  ISETP.NE.AND.EX P0, PT, RZ, UR5, PT, P0 ;  /* 0x00000005ff007c0c */ /* 0x000fda000bf05300 */
[----:B------:R-:W-:Y:S05]  /*1050*/  @!P0 BRA `(.L_x_13) ;  /* 0x00000000000c8947 */ /* 0x000fea0003800000 */
[----:B------:R-:W0:Y:S02]  /*1060*/  LDC.64 R4, c[0x0][0x588] ;  /* 0x00016200ff047b82 */ /* 0x000e240000000a00 */
[----:B0-----:R1:W5:Y:S01]  /*1070*/  LDG.E R23, desc[UR40][R4.64] ;  /* 0x0000002804177981 */ /* 0x001362000c1e1900 */
[----:B------:R-:W-:Y:S05]  /*1080*/  BRA `(.L_x_12) ;  /* 0x0000000000087947 */ /* 0x000fea0003800000 */
.L_x_13:
[----:B------:R-:W-:Y:S02]  /*1090*/  ULDC UR4, c[0x0][0x580] ;  /* 0x0001600000047ab9 */ /* 0x000fe40000000800 */
[----:B------:R-:W-:-:S07]  /*10a0*/  IMAD.U32 R23, RZ, RZ, UR4 ;  /* 0x00000004ff177e24 */ /* 0x000fce000f8e00ff */
.L_x_12:
[----:B------:R-:W-:Y:S02]  /*10b0*/  ULDC.64 UR4, c[0x0][0x5a0] ;  /* 0x0001680000047ab9 */ /* 0x000fe40000000a00 */
[----:B------:R-:W-:-:S04]  /*10c0*/  ISETP.NE.U32.AND P0, PT, RZ, UR4, PT ;  /* 0x00000004ff007c0c */ /* 0x000fc8000bf05070 */
[----:B------:R-:W-:-:S13]  /*10d0*/  ISETP.NE.AND.EX P0, PT, RZ, UR5, PT, P0 ;  /* 0x00000005ff007c0c */ /* 0x000fda000bf05300 */
[----:B------:R-:W-:Y:S05]  /*10e0*/  @!P0 BRA `(.L_x_14) ;  /* 0x00000000001c8947 */ /* 0x000fea0003800000 */
[----:B01----:R-:W0:Y:S02]  /*10f0*/  LDC.64 R4, c[0x0][0x5a0] ;  /* 0x00016800ff047b82 */ /* 0x003e240000000a00 */
[----:B0-----:R-:W2:Y:S02]  /*1100*/  LDG.E.64 R4, desc[UR40][R4.64] ;  /* 0x0000002804047981 */ /* 0x001ea4000c1e1b00 */
[----:B--2---:R-:W-:-:S04]  /*1110*/  ISETP.NE.U32.AND P0, PT, R4, RZ, PT ;  /* 0x000000ff0400720c */ /* 0x004fc80003f05070 */
[----:B------:R-:W-:-:S13]  /*1120*/  ISETP.NE.AND.EX P0, PT, R5, RZ, PT, P0 ;  /* 0x000000ff0500720c */ /* 0x000fda0003f05300 */
[----:B------:R-:W-:Y:S05]  /*1130*/  @!P0 BRA `(.L_x_14) ;  /* 0x0000000000088947 */ /* 0x000fea0003800000 */
[----:B------:R0:W5:Y:S01]  /*1140*/  LD.E R58, desc[UR40][R4.64] ;  /* 0x00000028043a7980 */ /* 0x000162000c101900 */
[----:B------:R-:W-:Y:S05]  /*1150*/  BRA `(.L_x_15) ;  /* 0x0000000000247947 */ /* 0x000fea0003800000 */
.L_x_14:
[----:B------:R-:W-:Y:S02]  /*1160*/  ULDC.64 UR4, c[0x0][0x590] ;  /* 0x0001640000047ab9 */ /* 0x000fe40000000a00 */
[----:B------:R-:W-:-:S04]  /*1170*/  ISETP.NE.U32.AND P0, PT, RZ, UR4, PT ;  /* 0x00000004ff007c0c */ /* 0x000fc8000bf05070 */
[----:B------:R-:W-:-:S13]  /*1180*/  ISETP.NE.AND.EX P0, PT, RZ, UR5, PT, P0 ;  /* 0x00000005ff007c0c */ /* 0x000fda000bf05300 */
[----:B------:R-:W-:Y:S05]  /*1190*/  @!P0 BRA `(.L_x_16) ;  /* 0x00000000000c8947 */ /* 0x000fea0003800000 */
[----:B------:R-:W2:Y:S02]  /*11a0*/  LDC.64 R58, c[0x0][0x590] ;  /* 0x00016400ff3a7b82 */ /* 0x000ea40000000a00 */
[----:B--2---:R2:W5:Y:S01]  /*11b0*/  LDG.E R58, desc[UR40][R58.64] ;  /* 0x000000283a3a7981 */ /* 0x004562000c1e1900 */
[----:B------:R-:W-:Y:S05]  /*11c0*/  BRA `(.L_x_15) ;  /* 0x0000000000087947 */ /* 0x000fea0003800000 */
.L_x_16:
[----:B------:R-:W-:Y:S02]  /*11d0*/  ULDC UR4, c[0x0][0x584] ;  /* 0x0001610000047ab9 */ /* 0x000fe40000000800 */
[----:B------:R-:W-:-:S07]  /*11e0*/  IMAD.U32 R58, RZ, RZ, UR4 ;  /* 0x00000004ff3a7e24 */ /* 0x000fce000f8e00ff */
.L_x_15:
[----:B------:R-:W-:-:S13]  /*11f0*/  LOP3.LUT P0, RZ, R3, 0xff, RZ, 0xc0, !PT ;  /* 0x000000ff03ff7812 */ /* 0x000fda000780c0ff */
[----:B------:R-:W-:Y:S05]  /*1200*/  @!P0 EXIT ;  /* 0x000000000000894d */ /* 0x000fea0003800000 */
[----:B------:R-:W3:Y:S01]  /*1210*/  LDC R61, c[0x0][0x658] ;  /* 0x00019600ff3d7b82 */ /* 0x000ee20000000800 */
[----:B------:R-:W-:Y:S01]  /*1220*/  LOP3.LUT R7, R7, 0x1, RZ, 0xc0, !PT ;  /* 0x0000000107077812 */ /* 0x000fe200078ec0ff */
[----:B------:R-:W-:Y:S01]  /*1230*/  ULDC.64 UR6, c[0x0][0x288] ;  /* 0x0000a20000067ab9 */ /* 0x000fe20000000a00 */
[----:B------:R-:W-:Y:S01]  /*1240*/  SHF.R.U32.HI R3, RZ, 0x2, R63 ;  /* 0x00000002ff037819 */ /* 0x000fe2000001163f */
[----:B------:R-:W-:Y:S01]  /*1250*/  UIADD3 UR4, UR7, 0x7f, URZ ;  /* 0x0000007f07047890 */ /* 0x000fe2000fffe03f */
[----:B------:R-:W-:Y:S01]  /*1260*/  SHF.R.U32.HI R0, RZ, 0x1, R0 ;  /* 0x00000001ff007819 */ /* 0x000fe20000011600 */
[----:B------:R-:W-:Y:S01]  /*1270*/  IMAD.SHL.U32 R56, R7, 0x40, RZ ;  /* 0x0000004007387824 */ /* 0x000fe200078e00ff */
[----:B------:R-:W-:Y:S01]  /*1280*/  LOP3.LUT R3, R3, 0x7, RZ, 0xc0, !PT ;  /* 0x0000000703037812 */ /* 0x000fe200078ec0ff */
[----:B------:R-:W4:Y:S01]  /*1290*/  LDC.64 R8, c[0x0][0x5c8] ;  /* 0x00017200ff087b82 */ /* 0x000f220000000a00 */
[----:B------:R-:W-:Y:S01]  /*12a0*/  USHF.R.S32.HI UR5, URZ, 0x1f, UR4 ;  /* 0x0000001f3f057899 */ /* 0x000fe20008011404 */
[----:B------:R-:W-:Y:S01]  /*12b0*/  LOP3.LUT R0, R0, 0x30, RZ, 0xc0, !PT ;  /* 0x0000003000007812 */ /* 0x000fe200078ec0ff */
[----:B------:R-:W-:Y:S01]  /*12c0*/  IMAD.MOV.U32 R6, RZ, RZ, 0x1 ;  /* 0x00000001ff067424 */ /* 0x000fe200078e00ff */
[--C-:B------:R-:W-:Y:S01]  /*12d0*/  LOP3.LUT R56, R56, 0x40, R3.reuse, 0xe2, !PT ;  /* 0x0000004038387812 */ /* 0x100fe200078ee203 */
[----:B------:R-:W-:Y:S01]  /*12e0*/  ULEA.HI UR5, UR5, UR4, URZ, 0x7 ;  /* 0x0000000405057291 */ /* 0x000fe2000f8f383f */
[-C--:B01----:R-:W-:Y:S01]  /*12f0*/  IADD3 R4, RZ, -R0.reuse, -R3 ;  /* 0x80000000ff047210 */ /* 0x083fe20007ffe803 */
[----:B------:R-:W-:Y:S01]  /*1300*/  IMAD.U32 R5, RZ, RZ, UR6 ;  /* 0x00000006ff057e24 */ /* 0x000fe2000f8e00ff */
[----:B------:R-:W0:Y:S01]  /*1310*/  LDC R65, c[0x0][0x600] ;  /* 0x00018000ff417b82 */ /* 0x000e220000000800 */
[----:B------:R-:W-:Y:S01]  /*1320*/  LOP3.LUT R56, R56, R0, RZ, 0xfc, !PT ;  /* 0x0000000038387212 */ /* 0x000fe200078efcff */
[----:B------:R-:W-:Y:S01]  /*1330*/  IMAD.MOV.U32 R0, RZ, RZ, -0x1 ;  /* 0xffffffffff007424 */ /* 0x000fe200078e00ff */
[----:B------:R-:W-:Y:S01]  /*1340*/  USHF.R.S32.HI UR43, URZ, 0x7, UR5 ;  /* 0x000000073f2b7899 */ /* 0x000fe20008011405 */
[----:B------:R-:W-:Y:S01]  /*1350*/  LOP3.LUT R62, R63, 0x3, RZ, 0xc0, !PT ;  /* 0x000000033f3e7812 */ /* 0x000fe200078ec0ff */
[----:B------:R-:W-:Y:S01]  /*1360*/  IMAD R4, R7, -0x40, R4 ;  /* 0xffffffc007047824 */ /* 0x000fe200078e0204 */
[C---:B------:R-:W-:Y:S01]  /*1370*/  LOP3.LUT R64, R63.reuse, 0x80, RZ, 0xc0, !PT ;  /* 0x000000803f407812 */ /* 0x040fe200078ec0ff */
[----:B------:R-:W-:Y:S01]  /*1380*/  UISETP.LT.AND UP0, UPT, UR43, 0x1, UPT ;  /* 0x000000012b00788c */ /* 0x000fe2000bf01270 */
[-C--:B---3--:R-:W-:Y:S01]  /*1390*/  SHF.L.U32 R0, R0, R61.reuse, RZ ;  /* 0x0000003d00007219 */ /* 0x088fe200000006ff */
[----:B------:R-:W-:Y:S01]  /*13a0*/  ULDC UR4, c[0x0][0x284] ;  /* 0x0000a10000047ab9 */ /* 0x000fe20000000800 */
[----:B------:R-:W-:Y:S01]  /*13b0*/  IMAD R62, R62, -0x2, R5 ;  /* 0xfffffffe3e3e7824 */ /* 0x000fe200078e0205 */
[----:B------:R-:W-:Y:S01]  /*13c0*/  USEL UR44, UR43, 0x1, UP0 ;  /* 0x000000012b2c7887 */ /* 0x000fe20008000000 */
[----:B------:R-:W-:Y:S01]  /*13d0*/  SHF.L.U32 R61, R6, R61, RZ ;  /* 0x0000003d063d7219 */ /* 0x000fe200000006ff */
[----:B------:R-:W-:Y:S01]  /*13e0*/  IMAD.SHL.U32 R63, R63, 0x2, RZ ;  /* 0x000000023f3f7824 */ /* 0x000fe200078e00ff */
[----:B------:R-:W-:Y:S01]  /*13f0*/  LOP3.LUT R68, R18, 0x1, RZ, 0xfc, !PT ;  /* 0x0000000112447812 */ /* 0x000fe200078efcff */
[----:B------:R-:W-:Y:S01]  /*1400*/  VIADD R67, R4, UR4 ;  /* 0x0000000404437c36 */ /* 0x000fe20008000000 */
[C---:B----4-:R-:W-:Y:S01]  /*1410*/  SHF.L.U64.HI R60, R8.reuse, 0x3, R9 ;  /* 0x00000003083c7819 */ /* 0x050fe20000010209 */
[----:B--2---:R-:W-:Y:S01]  /*1420*/  IMAD.SHL.U32 R59, R8, 0x8, RZ ;  /* 0x00000008083b7824 */ /* 0x004fe200078e00ff */
[----:B------:R-:W-:Y:S01]  /*1430*/  SHF.R.U32.HI R64, RZ, 0x7, R64 ;  /* 0x00000007ff407819 */ /* 0x000fe20000011640 */
[----:B------:R-:W-:Y:S01]  /*1440*/  IMAD.MOV.U32 R57, RZ, RZ, RZ ;  /* 0x000000ffff397224 */ /* 0x000fe200078e00ff */
[----:B------:R-:W-:Y:S01]  /*1450*/  LOP3.LUT R66, RZ, R0, RZ, 0x33, !PT ;  /* 0x00000000ff427212 */ /* 0x000fe200078e33ff */
[----:B------:R-:W-:Y:S01]  /*1460*/  UIADD3 UR44, UR43, -UR44, URZ ;  /* 0x8000002c2b2c7290 */ /* 0x000fe2000fffe03f */
[----:B------:R-:W-:Y:S01]  /*1470*/  UMOV UR36, URZ ;  /* 0x0000003f00247c82 */ /* 0x000fe20008000000 */
[----:B0-----:R-:W-:Y:S01]  /*1480*/  VIADD R65, R65, 0xffffffff ;  /* 0xffffffff41417836 */ /* 0x001fe20000000000 */
[----:B------:R-:W-:-:S09]  /*1490*/  UMOV UR42, URZ ;  /* 0x0000003f002a7c82 */ /* 0x000fd20008000000 */
.L_x_98:
[----:B0-----:R-:W0:Y:S01]  /*14a0*/  SHFL.IDX PT, R0, R64, RZ, 0x1f ;  /* 0x00001fff40007589 */ /* 0x001e2200000e0000 */
[----:B-1----:R-:W1:Y:S01]  /*14b0*/  S2UR UR7, SR_CgaCtaId ;  /* 0x00000000000779c3 */ /* 0x002e620000008800 */
[----:B------:R-:W-:Y:S01]  /*14c0*/  UMOV UR6, 0x400 ;  /* 0x0000040000067882 */ /* 0x000fe20000000000 */
[----:B0-----:R-:W-:Y:S01]  /*14d0*/  R2UR UR4, R0 ;  /* 0x00000000000472ca */ /* 0x001fe200000e0000 */
[----:B-1----:R-:W-:-:S12]  /*14e0*/  ULEA UR6, UR7, UR6, 0x18 ;  /* 0x0000000607067291 */ /* 0x002fd8000f8ec03f */
[----:B------:R-:W-:-:S04]  /*14f0*/  ULEA.HI UR5, UR4, UR4, URZ, 0x1 ;  /* 0x0000000404057291 */ /* 0x000fc8000f8f083f */
[----:B------:R-:W-:-:S04]  /*1500*/  ULOP3.LUT UR5, UR5, 0x7fffe, URZ, 0xc0, !UPT ;  /* 0x0007fffe05057892 */ /* 0x000fc8000f8ec03f */
[----:B------:R-:W-:-:S03]  /*1510*/  UIADD3 UR5, UR4, -UR5, URZ ;  /* 0x8000000504057290 */ /* 0x000fc6000fffe03f */
[----:B------:R-:W-:Y:S01]  /*1520*/  ULDC UR4, c[0x0][0x28c] ;  /* 0x0000a30000047ab9 */ /* 0x000fe20000000800 */
[----:B------:R-:W-:Y:S01]  /*1530*/  ULEA UR5, UR5, UR6, 0xd ;  /* 0x0000000605057291 */ /* 0x000fe2000f8e683f */
[----:B------:R-:W-:-:S03]  /*1540*/  ISETP.LT.AND P0, PT, RZ, UR4, PT ;  /* 0x00000004ff007c0c */ /* 0x000fc6000bf01270 */
[----:B------:R-:W-:-:S04]  /*1550*/  UIADD3 UR5, UR5, 0x100, URZ ;  /* 0x0000010005057890 */ /* 0x000fc8000fffe03f */
[----:B------:R-:W-:-:S04]  /*1560*/  USHF.R.U32.HI UR5, URZ, 0x4, UR5 ;  /* 0x000000043f057899 */ /* 0x000fc80008011605 */
[----:B------:R-:W-:-:S04]  /*1570*/  ULOP3.LUT UR5, UR5, 0x3fff, URZ, 0xc0, !UPT ;  /* 0x00003fff05057892 */ /* 0x000fc8000f8ec03f */
[----:B------:R-:W-:Y:S01]  /*1580*/  ULOP3.LUT UR45, UR5, 0x10000, URZ, 0xfc, !UPT ;  /* 0x00010000052d7892 */ /* 0x000fe2000f8efc3f */
[----:B---345:R-:W-:Y:S11]  /*1590*/  @P0 BRA `(.L_x_17) ;  /* 0x0000000000400947 */ /* 0x038ff60003800000 */
[----:B------:R-:W-:Y:S01]  /*15a0*/  MOV R0, 0x0 ;  /* 0x0000000000007802 */ /* 0x000fe20000000f00 */
[----:B------:R-:W-:Y:S01]  /*15b0*/  ULDC.64 UR4, c[0x4][0x68] ;  /* 0x01001a0000047ab9 */ /* 0x000fe20000000a00 */
[----:B------:R-:W-:Y:S01]  /*15c0*/  ULDC.64 UR6, c[0x4][0x8] ;  /* 0x0100020000067ab9 */ /* 0x000fe20000000a00 */
[----:B------:R-:W-:Y:S01]  /*15d0*/  IMAD.U32 R4, RZ, RZ, UR4 ;  /* 0x00000004ff047e24 */ /* 0x000fe2000f8e00ff */
[----:B------:R0:W1:Y:S01]  /*15e0*/  LDC.64 R14, c[0x4][R0] ;  /* 0x01000000000e7b82 */ /* 0x0000620000000a00 */
[----:B------:R-:W-:Y:S01]  /*15f0*/  IMAD.U32 R5, RZ, RZ, UR5 ;  /* 0x00000005ff057e24 */ /* 0x000fe2000f8e00ff */
[----:B------:R-:W-:Y:S01]  /*1600*/  ULDC.64 UR4, c[0x4][0x70] ;  /* 0x01001c0000047ab9 */ /* 0x000fe20000000a00 */
[----:B------:R-:W-:Y:S02]  /*1610*/  IMAD.U32 R10, RZ, RZ, UR6 ;  /* 0x00000006ff0a7e24 */ /* 0x000fe4000f8e00ff */
[----:B------:R-:W-:Y:S02]  /*1620*/  IMAD.U32 R6, RZ, RZ, UR4 ;  /* 0x00000004ff067e24 */ /* 0x000fe4000f8e00ff */
[----:B------:R-:W-:-:S02]  /*1630*/  IMAD.U32 R7, RZ, RZ, UR5 ;  /* 0x00000005ff077e24 */ /* 0x000fc4000f8e00ff */
[----:B------:R-:W-:Y:S02]  /*1640*/  IMAD.U32 R11, RZ, RZ, UR7 ;  /* 0x00000007ff0b7e24 */ /* 0x000fe4000f8e00ff */
[----:B------:R-:W-:Y:S02]  /*1650*/  IMAD.MOV.U32 R8, RZ, RZ, 0x1e1 ;  /* 0x000001e1ff087424 */ /* 0x000fe400078e00ff */
[----:B------:R-:W-:Y:S02]  /*1660*/  IMAD.MOV.U32 R12, RZ, RZ, 0x1 ;  /* 0x00000001ff0c7424 */ /* 0x000fe400078e00ff */
[----:B0-----:R-:W-:-:S07]  /*1670*/  IMAD.MOV.U32 R13, RZ, RZ, RZ ;  /* 0x000000ffff0d7224 */ /* 0x001fce00078e00ff */
[----:B------:R-:W-:-:S07]  /*1680*/  LEPC R20, `(.L_x_17) ;  /* 0x000000001014794e */ /* 0x000fce0000000000 */
[----:B-1---5:R-:W-:Y:S05]  /*1690*/  CALL.ABS.NOINC R14 ;  /* 0x000000000e007343 */ /* 0x022fea0003c00000 */
.L_x_17:
[----:B------:R-:W-:-:S13]  /*16a0*/  ISETP.NE.AND P0, PT, R68, 0x3, PT ;  /* 0x000000034400780c */ /* 0x000fda0003f05270 */
[----:B------:R-:W-:Y:S05]  /*16b0*/  @!P0 BRA `(.L_x_18) ;  /* 0x0000000000048947 */ /* 0x000fea0003800000 */
[----:B------:R-:W-:Y:S01]  /*16c0*/  BPT.TRAP 0x1 ;  /* 0x000000040000795c */ /* 0x000fe20000300000 */
.L_x_18:
[----:B------:R-:W0:Y:S01]  /*16d0*/  S2UR UR5, SR_CgaCtaId ;  /* 0x00000000000579c3 */ /* 0x000e220000008800 */
[----:B------:R-:W-:Y:S01]  /*16e0*/  UMOV UR4, 0x400 ;  /* 0x0000040000047882 */ /* 0x000fe20000000000 */
[----:B------:R-:W-:Y:S02]  /*16f0*/  IMAD.U32 R0, RZ, RZ, UR36 ;  /* 0x00000024ff007e24 */ /* 0x000fe4000f8e00ff */
[----:B------:R-:W-:-:S03]  /*1700*/  IMAD.U32 R3, RZ, RZ, UR42 ;  /* 0x0000002aff037e24 */ /* 0x000fc6000f8e00ff */
[----:B------:R-:W-:Y:S01]  /*1710*/  SHF.L.U32 R0, R0, 0x1f, RZ ;  /* 0x0000001f00007819 */ /* 0x000fe200000006ff */
[----:B0-----:R-:W-:-:S06]  /*1720*/  ULEA UR4, UR5, UR4, 0x18 ;  /* 0x0000000405047291 */ /* 0x001fcc000f8ec03f */
[----:B------:R-:W-:-:S04]  /*1730*/  IMAD.U32 R6, RZ, RZ, UR4 ;  /* 0x00000004ff067e24 */ /* 0x000fc8000f8e00ff */
[----:B------:R-:W-:-:S04]  /*1740*/  IMAD R3, R3, 0x8, R6 ;  /* 0x0000000803037824 */ /* 0x000fc800078e0206 */
[----:B------:R0:W1:Y:S01]  /*1750*/  SYNCS.PHASECHK.TRANS64.TRYWAIT P1, [R3+URZ], R0 ;  /* 0x00000000030075a7 */ /* 0x000062000802017f */
[----:B------:R-:W-:Y:S05]  /*1760*/  @!P0 BRA `(.L_x_19) ;  /* 0x0000000000048947 */ /* 0x000fea0003800000 */
[----:B------:R-:W-:Y:S01]  /*1770*/  BPT.TRAP 0x1 ;  /* 0x000000040000795c */ /* 0x000fe20000300000 */
.L_x_19:
[----:B------:R-:W-:-:S05]  /*1780*/  IMAD.U32 R4, RZ, RZ, UR44 ;  /* 0x0000002cff047e24 */ /* 0x000fca000f8e00ff */
[----:B------:R-:W-:Y:S01]  /*1790*/  ISETP.GE.AND P2, PT, R4, 0x1, PT ;  /* 0x000000010400780c */ /* 0x000fe20003f46270 */
[----:B-1----:R-:W-:-:S12]  /*17a0*/  @P1 BRA `(.L_x_20) ;  /* 0x0000000000081947 */ /* 0x002fd80003800000 */
[----:B------:R-:W1:Y:S02]  /*17b0*/  SYNCS.PHASECHK.TRANS64.TRYWAIT P1, [R3+URZ], R0 ;  /* 0x00000000030075a7 */ /* 0x000e64000802017f */
[----:B-1----:R-:W-:Y:S05]  /*17c0*/  @!P1 BRA `(.L_x_21) ;  /* 0x00000054005c9947 */ /* 0x002fea0003800000 */
.L_x_20:
[----:B------:R-:W-:Y:S05]  /*17d0*/  WARPSYNC.ALL ;  /* 0x0000000000007948 */ /* 0x000fea0003800000 */
[----:B------:R-:W-:Y:S01]  /*17e0*/  R2UR UR4, R6 ;  /* 0x00000000060472ca */ /* 0x000fe200000e0000 */
[----:B------:R-:W-:Y:S01]  /*17f0*/  ULEA UR8, UR42, UR45, 0xc ;  /* 0x0000002d2a087291 */ /* 0x000fe2000f8e603f */
[----:B------:R-:W-:Y:S01]  /*1800*/  WARPGROUP.ARRIVE ;  /* 0x00000000000079c5 */ /* 0x000fe20000000000 */
[----:B------:R-:W-:Y:S01]  /*1810*/  UMOV UR9, 0x40000040 ;  /* 0x4000004000097882 */ /* 0x000fe20000000000 */
[----:B------:R-:W-:Y:S01]  /*1820*/  UMOV UR11, 0x40000040 ;  /* 0x40000040000b7882 */ /* 0x000fe20000000000 */
[----:B------:R-:W-:Y:S01]  /*1830*/  UIADD3 UR12, UR8, 0x2, URZ ;  /* 0x00000002080c7890 */ /* 0x000fe2000fffe03f */
[----:B------:R-:W-:Y:S01]  /*1840*/  UMOV UR13, 0x40000040 ;  /* 0x40000040000d7882 */ /* 0x000fe20000000000 */
[----:B------:R-:W-:-:S06]  /*1850*/  UMOV UR15, 0x40000040 ;  /* 0x40000040000f7882 */ /* 0x000fcc0000000000 */
[----:B------:R-:W-:-:S04]  /*1860*/  UIADD3 UR4, UR4, 0x50100, URZ ;  /* 0x0005010004047890 */ /* 0x000fc8000fffe03f */
[----:B------:R-:W-:-:S04]  /*1870*/  USHF.R.U32.HI UR4, URZ, 0x4, UR4 ;  /* 0x000000043f047899 */ /* 0x000fc80008011604 */
[----:B------:R-:W-:-:S04]  /*1880*/  ULOP3.LUT UR4, UR4, 0x3fff, URZ, 0xc0, !UPT ;  /* 0x00003fff04047892 */ /* 0x000fc8000f8ec03f */
[----:B------:R-:W-:-:S04]  /*1890*/  ULOP3.LUT UR4, UR4, 0x10000, URZ, 0xfc, !UPT ;  /* 0x0001000004047892 */ /* 0x000fc8000f8efc3f */
[----:B------:R-:W-:-:S04]  /*18a0*/  ULEA UR6, UR42, UR4, 0xb ;  /* 0x000000042a067291 */ /* 0x000fc8000f8e583f */
[----:B------:R-:W-:-:S03]  /*18b0*/  UIADD3 UR14, UR6, 0x2, URZ ;  /* 0x00000002060e7890 */ /* 0x000fc6000fffe03f */
[----:B------:R-:W-:Y:S02]  /*18c0*/  UMOV UR10, UR6 ;  /* 0x00000006000a7c82 */ /* 0x000fe40008000000 */
[----:B------:R-:W-:Y:S01]  /*18d0*/  HGMMA.64x64x8.F32.TF32 R24, gdesc[UR8], RZ, !UPT, gsb0 ;  /* 0x04e00000081879f0 */ /* 0x000fe2000c0028ff */
[----:B------:R-:W-:Y:S01]  /*18e0*/  UIADD3 UR10, UR6, 0x606, URZ ;  /* 0x00000606060a7890 */ /* 0x000fe2000fffe03f */
[----:B------:R-:W-:Y:S01]  /*18f0*/  UMOV UR9, 0x40000040 ;  /* 0x4000004000097882 */ /* 0x000fe20000000000 */
[----:B------:R-:W-:Y:S01]  /*1900*/  UMOV UR11, 0x40000040 ;  /* 0x40000040000b7882 */ /* 0x000fe20000000000 */
[----:B------:R-:W-:Y:S02]  /*1910*/  WARPGROUP.DEPBAR.LE gsb0, 0x0 ;  /* 0x00008000000079c5 */ /* 0x000fe40000010000 */
[----:B------:R-:W-:-:S06]  /*1920*/  WARPGROUP.ARRIVE ;  /* 0x00000000000079c5 */ /* 0x000fcc0000000000 */
[----:B------:R-:W-:Y:S01]  /*1930*/  HGMMA.64x64x8.F32.TF32 R24, gdesc[UR12], R24, gsb0 ;  /* 0x04e000000c1879f0 */ /* 0x000fe20008002818 */
[----:B------:R-:W-:Y:S02]  /*1940*/  UIADD3 UR12, UR8, 0x4, URZ ;  /* 0x00000004080c7890 */ /* 0x000fe4000fffe03f */
        /* <DEDUP_REMOVED lines=87> */
[----:B------:R-:W-:Y:S01]  /*1ec0*/  UIADD3 UR8, UR8, 0xc06, URZ ;  /* 0x00000c0608087890 */ /* 0x000fe2000fffe03f */
[----:B------:R-:W-:Y:S02]  /*1ed0*/  WARPGROUP.DEPBAR.LE gsb0, 0x0 ;  /* 0x00008000000079c5 */ /* 0x000fe40000010000 */
[----:B------:R-:W-:-:S06]  /*1ee0*/  WARPGROUP.ARRIVE ;  /* 0x00000000000079c5 */ /* 0x000fcc0000000000 */
[----:B------:R-:W-:Y:S03]  /*1ef0*/  HGMMA.64x64x8.F32.TF32 R24, gdesc[UR12], R24, gsb0 ;  /* 0x04e000000c1879f0 */ /* 0x000fe60008002818 */
[----:B------:R-:W-:Y:S02]  /*1f00*/  WARPGROUP.DEPBAR.LE gsb0, 0x0 ;  /* 0x00008000000079c5 */ /* 0x000fe40000010000 */
[----:B------:R-:W-:-:S06]  /*1f10*/  WARPGROUP.ARRIVE ;  /* 0x00000000000079c5 */ /* 0x000fcc0000000000 */
[----:B------:R-:W-:Y:S03]  /*1f20*/  HGMMA.64x64x8.F32.TF32 R24, gdesc[UR8], R24, gsb0 ;  /* 0x04e00000081879f0 */ /* 0x000fe60008002818 */
[----:B------:R-:W-:Y:S02]  /*1f30*/  WARPGROUP.DEPBAR.LE gsb0, 0x0 ;  /* 0x00008000000079c5 */ /* 0x000fe40000010000 */
[----:B------:R-:W-:Y:S05]  /*1f40*/  @!P2 BRA `(.L_x_22) ;  /* 0x000000080078a947 */ /* 0x000fea0003800000 */
[----:B------:R-:W-:Y:S01]  /*1f50*/  UIADD3 UR5, UR42, 0x1, URZ ;  /* 0x000000012a057890 */ /* 0x000fe2000fffe03f */
[----:B01----:R-:W-:Y:S02]  /*1f60*/  IMAD.U32 R0, RZ, RZ, UR44 ;  /* 0x0000002cff007e24 */ /* 0x003fe4000f8e00ff */
[----:B------:R-:W-:Y:S01]  /*1f70*/  IMAD.U32 R3, RZ, RZ, UR42 ;  /* 0x0000002aff037e24 */ /* 0x000fe2000f8e00ff */
[----:B------:R-:W-:-:S04]  /*1f80*/  UISETP.NE.AND UP0, UPT, UR5, 0x5, UPT ;  /* 0x000000050500788c */ /* 0x000fc8000bf05270 */
[----:B------:R-:W-:Y:S02]  /*1f90*/  USEL UR6, URZ, 0x1, UP0 ;  /* 0x000000013f067887 */ /* 0x000fe40008000000 */
[----:B------:R-:W-:Y:S02]  /*1fa0*/  USEL UR5, UR5, URZ, UP0 ;  /* 0x0000003f05057287 */ /* 0x000fe40008000000 */
[----:B------:R-:W-:-:S06]  /*1fb0*/  ULOP3.LUT UR6, UR36, UR6, URZ, 0x3c, !UPT ;  /* 0x0000000624067292 */ /* 0x000fcc000f8e3c3f */
[----:B------:R-:W-:-:S07]  /*1fc0*/  IMAD.U32 R7, RZ, RZ, UR6 ;  /* 0x00000006ff077e24 */ /* 0x000fce000f8e00ff */
.L_x_29:
[----:B------:R-:W-:Y:S05]  /*1fd0*/  @!P0 BRA `(.L_x_23) ;  /* 0x0000000000048947 */ /* 0x000fea0003800000 */
[----:B------:R-:W-:Y:S01]  /*1fe0*/  BPT.TRAP 0x1 ;  /* 0x000000040000795c */ /* 0x000fe20000300000 */
.L_x_23:
[----:B------:R-:W0:Y:S01]  /*1ff0*/  S2UR UR7, SR_CgaCtaId ;  /* 0x00000000000779c3 */ /* 0x000e220000008800 */
[----:B------:R-:W-:Y:S01]  /*2000*/  UMOV UR6, 0x400 ;  /* 0x0000040000067882 */ /* 0x000fe20000000000 */
[----:B------:R-:W-:Y:S01]  /*2010*/  IMAD.U32 R5, RZ, RZ, UR5 ;  /* 0x00000005ff057e24 */ /* 0x000fe2000f8e00ff */
[----:B------:R-:W-:Y:S01]  /*2020*/  SHF.L.U32 R4, R7, 0x1f, RZ ;  /* 0x0000001f07047819 */ /* 0x000fe200000006ff */
[----:B0-----:R-:W-:-:S06]  /*2030*/  ULEA UR6, UR7, UR6, 0x18 ;  /* 0x0000000607067291 */ /* 0x001fcc000f8ec03f */
[----:B------:R-:W-:-:S04]  /*2040*/  IMAD.U32 R6, RZ, RZ, UR6 ;  /* 0x00000006ff067e24 */ /* 0x000fc8000f8e00ff */
[----:B------:R-:W-:-:S04]  /*2050*/  IMAD R5, R5, 0x8, R6 ;  /* 0x0000000805057824 */ /* 0x000fc800078e0206 */
[----:B------:R0:W1:Y:S01]  /*2060*/  SYNCS.PHASECHK.TRANS64.TRYWAIT P1, [R5+URZ], R4 ;  /* 0x00000004050075a7 */ /* 0x000062000802017f */
[----:B------:R-:W-:Y:S05]  /*2070*/  @!P0 BRA `(.L_x_24) ;  /* 0x0000000000048947 */ /* 0x000fea0003800000 */
[----:B------:R-:W-:Y:S01]  /*2080*/  BPT.TRAP 0x1 ;  /* 0x000000040000795c */ /* 0x000fe20000300000 */
.L_x_24:
[----:B-1----:R-:W-:Y:S05]  /*2090*/  @P1 BRA `(.L_x_25) ;  /* 0x0000000000081947 */ /* 0x002fea0003800000 */
[----:B------:R-:W1:Y:S02]  /*20a0*/  SYNCS.PHASECHK.TRANS64.TRYWAIT P1, [R5+URZ], R4 ;  /* 0x00000004050075a7 */ /* 0x000e64000802017f */
[----:B-1----:R-:W-:Y:S05]  /*20b0*/  @!P1 BRA `(.L_x_26) ;  /* 0x0000004c00349947 */ /* 0x002fea0003800000 */
.L_x_25:
[----:B------:R-:W-:Y:S01]  /*20c0*/  ULEA UR8, UR5, UR4, 0xb ;  /* 0x0000000405087291 */ /* 0x000fe2000f8e583f */
[----:B------:R-:W-:Y:S01]  /*20d0*/  WARPGROUP.ARRIVE ;  /* 0x00000000000079c5 */ /* 0x000fe20000000000 */
[----:B------:R-:W-:Y:S01]  /*20e0*/  ULEA UR6, UR5, UR45, 0xc ;  /* 0x0000002d05067291 */ /* 0x000fe2000f8e603f */
[----:B------:R-:W-:Y:S01]  /*20f0*/  UMOV UR15, 0x40000040 ;  /* 0x40000040000f7882 */ /* 0x000fe20000000000 */
[----:B------:R-:W-:Y:S01]  /*2100*/  UMOV UR13, 0x40000040 ;  /* 0x40000040000d7882 */ /* 0x000fe20000000000 */
[----:B------:R-:W-:Y:S02]  /*2110*/  UIADD3 UR10, UR8, 0x606, URZ ;  /* 0x00000606080a7890 */ /* 0x000fe4000fffe03f */
[----:B------:R-:W-:Y:S02]  /*2120*/  UMOV UR14, UR8 ;  /* 0x00000008000e7c82 */ /* 0x000fe40008000000 */
[----:B------:R-:W-:Y:S01]  /*2130*/  UMOV UR12, UR6 ;  /* 0x00000006000c7c82 */ /* 0x000fe20008000000 */
[----:B------:R-:W-:Y:S01]  /*2140*/  UMOV UR11, 0x40000040 ;  /* 0x40000040000b7882 */ /* 0x000fe20000000000 */
[----:B------:R-:W-:Y:S01]  /*2150*/  HGMMA.64x64x8.F32.TF32 R24, gdesc[UR12], R24, gsb0 ;  /* 0x04e000000c1879f0 */ /* 0x000fe20008002818 */
[----:B------:R-:W-:-:S02]  /*2160*/  UIADD3 UR14, UR8, 0x2, URZ ;  /* 0x00000002080e7890 */ /* 0x000fc4000fffe03f */
[----:B------:R-:W-:Y:S01]  /*2170*/  UIADD3 UR12, UR6, 0x2, URZ ;  /* 0x00000002060c7890 */ /* 0x000fe2000fffe03f */
[----:B------:R-:W-:Y:S01]  /*2180*/  UMOV UR15, 0x40000040 ;  /* 0x40000040000f7882 */ /* 0x000fe20000000000 */
        /* <DEDUP_REMOVED lines=102> */
[----:B------:R-:W-:Y:S01]  /*27f0*/  BPT.TRAP 0x1 ;  /* 0x000000040000795c */ /* 0x000fe20000300000 */
.L_x_27:
[----:B------:R-:W-:-:S13]  /*2800*/  ISETP.NE.AND P1, PT, R22, RZ, PT ;  /* 0x000000ff1600720c */ /* 0x000fda0003f25270 */
[----:B01----:R-:W-:-:S04]  /*2810*/  @P1 IMAD R4, R3, 0x8, R6 ;  /* 0x0000000803041824 */ /* 0x003fc800078e0206 */
[----:B------:R-:W-:-:S05]  /*2820*/  @P1 VIADD R4, R4, 0x28 ;  /* 0x0000002804041836 */ /* 0x000fca0000000000 */
[----:B------:R-:W-:-:S04]  /*2830*/  @P1 PRMT R4, R19, 0x654, R4 ;  /* 0x0000065413041816 */ /* 0x000fc80000000004 */
[----:B------:R0:W-:Y:S01]  /*2840*/  @P1 SYNCS.ARRIVE.TRANS64.RED.A1T0 RZ, [R4+URZ], RZ ;  /* 0x000000ff04ff19a7 */ /* 0x0001e2000810043f */
[----:B------:R-:W-:-:S13]  /*2850*/  ISETP.GT.U32.AND P1, PT, R18, 0x1, PT ;  /* 0x000000011200780c */ /* 0x000fda0003f24070 */
[----:B0-----:R-:W-:Y:S05]  /*2860*/  @P1 BRA `(.L_x_28) ;  /* 0x0000000000041947 */ /* 0x001fea0003800000 */
[----:B------:R-:W-:Y:S01]  /*2870*/  BPT.TRAP 0x1 ;  /* 0x000000040000795c */ /* 0x000fe20000300000 */
.L_x_28:
[----:B------:R-:W-:Y:S01]  /*2880*/  UIADD3 UR5, UR5, 0x1, URZ ;  /* 0x0000000105057890 */ /* 0x000fe2000fffe03f */
[C---:B------:R-:W-:Y:S01]  /*2890*/  ISETP.GT.AND P2, PT, R0.reuse, 0x1, PT ;  /* 0x000000010000780c */ /* 0x040fe20003f44270 */
[----:B------:R-:W-:Y:S02]  /*28a0*/  VIADD R3, R3, 0x1 ;  /* 0x0000000103037836 */ /* 0x000fe40000000000 */
[----:B------:R-:W-:Y:S01]  /*28b0*/  UISETP.NE.AND UP0, UPT, UR5, 0x5, UPT ;  /* 0x000000050500788c */ /* 0x000fe2000bf05270 */
[----:B------:R-:W-:Y:S02]  /*28c0*/  VIADD R0, R0, 0xffffffff ;  /* 0xffffffff00007836 */ /* 0x000fe40000000000 */
[C---:B------:R-:W-:Y:S01]  /*28d0*/  ISETP.NE.AND P1, PT, R3.reuse, 0x5, PT ;  /* 0x000000050300780c */ /* 0x040fe20003f25270 */
[----:B------:R-:W-:Y:S02]  /*28e0*/  USEL UR6, URZ, 0x1, UP0 ;  /* 0x000000013f067887 */ /* 0x000fe40008000000 */
[----:B------:R-:W-:Y:S01]  /*28f0*/  USEL UR5, UR5, URZ, UP0 ;  /* 0x0000003f05057287 */ /* 0x000fe20008000000 */
[----:B------:R-:W-:-:S03]  /*2900*/  SEL R3, R3, RZ, P1 ;  /* 0x000000ff03037207 */ /* 0x000fc60000800000 */
[----:B------:R-:W-:Y:S01]  /*2910*/  LOP3.LUT R7, R7, UR6, RZ, 0x3c, !PT ;  /* 0x0000000607077c12 */ /* 0x000fe2000f8e3cff */
[----:B------:R-:W-:Y:S07]  /*2920*/  @P2 BRA `(.L_x_29) ;  /* 0xfffffff400a82947 */ /* 0x000fee000383ffff */
.L_x_22:
[----:B01----:R-:W0:Y:S02]  /*2930*/  LDC R0, c[0x0][0x28c] ;  /* 0x0000a300ff007b82 */ /* 0x003e240000000800 */
[----:B0-----:R-:W-:-:S13]  /*2940*/  ISETP.GE.AND P1, PT, R0, 0x1, PT ;  /* 0x000000010000780c */ /* 0x001fda0003f26270 */
[----:B------:R-:W-:Y:S05]  /*2950*/  @!P1 BRA `(.L_x_30) ;  /* 0x0000000000449947 */ /* 0x000fea0003800000 */
[----:B------:R-:W-:Y:S05]  /*2960*/  @!P0 BRA `(.L_x_31) ;  /* 0x0000000000048947 */ /* 0x000fea0003800000 */
[----:B------:R-:W-:Y:S01]  /*2970*/  BPT.TRAP 0x1 ;  /* 0x000000040000795c */ /* 0x000fe20000300000 */
.L_x_31:
[----:B------:R-:W-:-:S13]  /*2980*/  ISETP.NE.AND P0, PT, R22, RZ, PT ;  /* 0x000000ff1600720c */ /* 0x000fda0003f05270 */
[----:B------:R-:W-:-:S05]  /*2990*/  VOTEU.ANY UP0, P0 ;  /* 0x00000000003f7886 */ /* 0x000fca0000000100 */
[----:B------:R-:W-:-:S06]  /*29a0*/  @UP0 UIADD3 UR4, UR44, UR42, URZ ;  /* 0x0000002a2c040290 */ /* 0x000fcc000fffe03f */
[----:B------:R-:W-:Y:S02]  /*29b0*/  IMAD.U32 R4, RZ, RZ, UR4 ;  /* 0x00000004ff047e24 */ /* 0x000fe4000f8e00ff */
[----:B------:R-:W-:Y:S02]  /*29c0*/  IMAD.U32 R3, RZ, RZ, UR4 ;  /* 0x00000004ff037e24 */ /* 0x000fe4000f8e00ff */
[----:B------:R-:W-:-:S05]  /*29d0*/  @P0 IMAD.WIDE.U32 R4, R4, -0x33333333, RZ ;  /* 0xcccccccd04040825 */ /* 0x000fca00078e00ff */
[----:B------:R-:W-:-:S05]  /*29e0*/  @P0 SHF.R.U32.HI R0, RZ, 0x2, R5 ;  /* 0x00000002ff000819 */ /* 0x000fca0000011605 */
[----:B------:R-:W-:-:S04]  /*29f0*/  @P0 IMAD R0, R0, -0x5, R3 ;  /* 0xfffffffb00000824 */ /* 0x000fc800078e0203 */
[----:B------:R-:W-:-:S04]  /*2a00*/  @P0 IMAD R0, R0, 0x8, R6 ;  /* 0x0000000800000824 */ /* 0x000fc800078e0206 */
[----:B------:R-:W-:-:S05]  /*2a10*/  @P0 VIADD R0, R0, 0x28 ;  /* 0x0000002800000836 */ /* 0x000fca0000000000 */
[----:B------:R-:W-:-:S04]  /*2a20*/  @P0 PRMT R0, R19, 0x654, R0 ;  /* 0x0000065413000816 */ /* 0x000fc80000000000 */
[----:B------:R0:W-:Y:S01]  /*2a30*/  @P0 SYNCS.ARRIVE.TRANS64.RED.A1T0 RZ, [R0+URZ], RZ ;  /* 0x000000ff00ff09a7 */ /* 0x0001e2000810043f */
[----:B------:R-:W-:-:S13]  /*2a40*/  ISETP.GT.U32.AND P0, PT, R18, 0x1, PT ;  /* 0x000000011200780c */ /* 0x000fda0003f04070 */
[----:B0-----:R-:W-:Y:S05]  /*2a50*/  @P0 BRA `(.L_x_30) ;  /* 0x0000000000040947 */ /* 0x001fea0003800000 */
[----:B------:R-:W-:Y:S01]  /*2a60*/  BPT.TRAP 0x1 ;  /* 0x000000040000795c */ /* 0x000fe20000300000 */
.L_x_30:
[----:B------:R-:W-:Y:S01]  /*2a70*/  IMAD.SHL.U32 R6, R70, 0x40, RZ ;  /* 0x0000004046067824 */ /* 0x000fe200078e00ff */
[----:B------:R-:W-:Y:S01]  /*2a80*/  UIADD3 UR42, UR43, UR42, URZ ;  /* 0x0000002a2b2a7290 */ /* 0x000fe2000fffe03f */
[----:B------:R-:W-:Y:S01]  /*2a90*/  SHF.R.S32.HI R9, RZ, 0x1f, R69 ;  /* 0x0000001fff097819 */ /* 0x000fe20000011445 */
[----:B------:R-:W-:Y:S01]  /*2aa0*/  UISETP.GE.U32.AND UP1, UPT, UR43, 0x5, UPT ;  /* 0x000000052b00788c */ /* 0x000fe2000bf26070 */
[----:B------:R-:W-:Y:S01]  /*2ab0*/  IMAD.SHL.U32 R8, R71, 0x80, RZ ;  /* 0x0000008047087824 */ /* 0x000fe200078e00ff */
[----:B------:R-:W-:Y:S01]  /*2ac0*/  ULDC UR7, c[0x0][0x288] ;  /* 0x0000a20000077ab9 */ /* 0x000fe20000000800 */
[C---:B------:R-:W-:Y:S01]  /*2ad0*/  LOP3.LUT R10, R6.reuse, 0x6, R63, 0xf8, !PT ;  /* 0x00000006060a7812 */ /* 0x040fe200078ef83f */
[----:B------:R-:W-:Y:S01]  /*2ae0*/  UISETP.GT.U32.AND UP0, UPT, UR42, 0x4, UPT ;  /* 0x000000042a00788c */ /* 0x000fe2000bf04070 */
[----:B------:R-:W-:Y:S01]  /*2af0*/  ISETP.GE.AND P0, PT, R6, UR7, PT ;  /* 0x0000000706007c0c */ /* 0x000fe2000bf06270 */
[----:B------:R-:W-:Y:S01]  /*2b00*/  ULDC.64 UR4, c[0x0][0x5d0] ;  /* 0x0001740000047ab9 */ /* 0x000fe20000000a00 */
[--C-:B------:R-:W-:Y:S01]  /*2b10*/  SHF.R.S32.HI R11, RZ, 0x1f, R10.reuse ;  /* 0x0000001fff0b7819 */ /* 0x100fe2000001140a */
[----:B------:R-:W-:Y:S01]  /*2b20*/  ULDC UR10, c[0x0][0x284] ;  /* 0x0000a100000a7ab9 */ /* 0x000fe20000000800 */
[----:B------:R-:W-:Y:S01]  /*2b30*/  IMAD R0, R9, UR4, RZ ;  /* 0x0000000409007c24 */ /* 0x000fe2000f8e02ff */
[----:B------:R-:W-:Y:S01]  /*2b40*/  UISETP.LT.U32.AND UP0, UPT, UR43, 0x5, UP0 ;  /* 0x000000052b00788c */ /* 0x000fe20008701070 */
[----:B------:R-:W-:Y:S01]  /*2b50*/  ISETP.GE.OR P0, PT, R8, UR10, P0 ;  /* 0x0000000a08007c0c */ /* 0x000fe20008706670 */
[----:B------:R-:W-:Y:S01]  /*2b60*/  IMAD.WIDE.U32 R4, R69, UR4, R10 ;  /* 0x0000000445047c25 */ /* 0x000fe2000f8e000a */
[----:B------:R-:W-:Y:S01]  /*2b70*/  ULDC.64 UR8, c[0x0][0x5c8] ;  /* 0x0001720000087ab9 */ /* 0x000fe20000000a00 */
[----:B------:R-:W-:-:S02]  /*2b80*/  USEL UR6, URZ, 0x1, !UP0 ;  /* 0x000000013f067887 */ /* 0x000fc4000c000000 */
[----:B------:R-:W-:Y:S01]  /*2b90*/  IMAD R3, R69, UR5, R0 ;  /* 0x0000000545037c24 */ /* 0x000fe2000f8e0200 */
[----:B------:R-:W-:Y:S01]  /*2ba0*/  @UP1 UIMAD.WIDE.U32 UR4, UR42, -0x33333333, URZ ;  /* 0xcccccccd2a0418a5 */ /* 0x000fe2000f8e003f */
[----:B------:R-:W-:Y:S01]  /*2bb0*/  IMAD.WIDE R70, R71, 0x80, R56 ;  /* 0x0000008047467825 */ /* 0x000fe200078e0238 */
[----:B------:R-:W-:Y:S02]  /*2bc0*/  ULOP3.LUT UR36, UR36, UR6, URZ, 0x3c, !UPT ;  /* 0x0000000624247292 */ /* 0x000fe4000f8e3c3f */
[----:B------:R-:W-:Y:S01]  /*2bd0*/  @UP1 USHF.R.U32.HI UR4, URZ, 0x2, UR5 ;  /* 0x000000023f041899 */ /* 0x000fe20008011605 */
[----:B------:R-:W-:Y:S02]  /*2be0*/  IMAD.IADD R5, R5, 0x1, R3 ;  /* 0x0000000105057824 */ /* 0x000fe400078e0203 */
[----:B------:R-:W-:Y:S01]  /*2bf0*/  IMAD R3, R71, UR8, RZ ;  /* 0x0000000847037c24 */ /* 0x000fe2000f8e02ff */
[----:B------:R-:W-:Y:S01]  /*2c00*/  @UP1 ULOP3.LUT UR36, UR36, 0x1, UR4, 0x78, !UPT ;  /* 0x0000000124241892 */ /* 0x000fe2000f8e7804 */
[----:B------:R-:W-:-:S04]  /*2c10*/  IMAD.WIDE.U32 R72, R70, UR8, R4 ;  /* 0x0000000846487c25 */ /* 0x000fc8000f8e0004 */
[----:B------:R-:W-:Y:S02]  /*2c20*/  IMAD R7, R70, UR9, R3 ;  /* 0x0000000946077c24 */ /* 0x000fe4000f8e0203 */
[----:B------:R-:W-:Y:S01]  /*2c30*/  IMAD.MOV.U32 R0, RZ, RZ, -0x1 ;  /* 0xffffffffff007424 */ /* 0x000fe200078e00ff */
[----:B------:R-:W-:Y:S06]  /*2c40*/  @P0 BRA `(.L_x_32) ;  /* 0x0000002000780947 */ /* 0x000fec0003800000 */
[----:B-----5:R-:W-:Y:S01]  /*2c50*/  FSETP.NEU.AND P1, PT, R58, RZ, PT ;  /* 0x000000ff3a00720b */ /* 0x020fe20003f2d000 */
[----:B------:R-:W-:Y:S01]  /*2c60*/  IMAD.IADD R6, R62, 0x1, -R6 ;  /* 0x000000013e067824 */ /* 0x000fe200078e0a06 */
[----:B------:R-:W-:Y:S01]  /*2c70*/  BSSY B0, `(.L_x_32) ;  /* 0x000021b000007945 */ /* 0x000fe20003800000 */
[----:B------:R-:W-:Y:S02]  /*2c80*/  IMAD.IADD R3, R67, 0x1, -R8 ;  /* 0x0000000143037824 */ /* 0x000fe400078e0a08 */
[----:B------:R-:W-:Y:S01]  /*2c90*/  IMAD.IADD R83, R73, 0x1, R7 ;  /* 0x0000000149537824 */ /* 0x000fe200078e0207 */
[----:B------:R-:W-:-:S04]  /*2ca0*/  ISETP.GT.AND P0, PT, R6, RZ, PT ;  /* 0x000000ff0600720c */ /* 0x000fc80003f04270 */
[----:B------:R-:W-:-:S03]  /*2cb0*/  ISETP.GT.AND P2, PT, R3, RZ, P0 ;  /* 0x000000ff0300720c */ /* 0x000fc60000744270 */
[----:B------:R-:W-:Y:S10]  /*2cc0*/  @!P1 BRA `(.L_x_33) ;  /* 0x0000001400dc9947 */ /* 0x000ff40003800000 */
[----:B------:R-:W0:Y:S01]  /*2cd0*/  LDC.64 R76, c[0x0][0x5b8] ;  /* 0x00016e00ff4c7b82 */ /* 0x000e220000000a00 */
[----:B------:R-:W-:-:S07]  /*2ce0*/  ULDC.64 UR4, c[0x0][0x5c0] ;  /* 0x0001700000047ab9 */ /* 0x000fce0000000a00 */
[----:B------:R-:W1:Y:S08]  /*2cf0*/  LDC.64 R78, c[0x0][0x5b0] ;  /* 0x00016c00ff4e7b82 */ /* 0x000e700000000a00 */
[----:B------:R-:W2:Y:S01]  /*2d00*/  LDC.64 R80, c[0x0][0x5a8] ;  /* 0x00016a00ff507b82 */ /* 0x000ea20000000a00 */
[-C--:B0-----:R-:W-:Y:S02]  /*2d10*/  IMAD R4, R9, R76.reuse, RZ ;  /* 0x0000004c09047224 */ /* 0x081fe400078e02ff */
[----:B------:R-:W-:-:S04]  /*2d20*/  IMAD.WIDE.U32 R74, R69, R76, R10 ;  /* 0x0000004c454a7225 */ /* 0x000fc800078e000a */
[----:B------:R-:W-:Y:S02]  /*2d30*/  IMAD R73, R69, R77, R4 ;  /* 0x0000004d45497224 */ /* 0x000fe400078e0204 */
[-C--:B-1----:R-:W-:Y:S02]  /*2d40*/  IMAD R4, R71, R78.reuse, RZ ;  /* 0x0000004e47047224 */ /* 0x082fe400078e02ff */
[----:B------:R-:W-:Y:S02]  /*2d50*/  IMAD.IADD R13, R75, 0x1, R73 ;  /* 0x000000014b0d7824 */ /* 0x000fe400078e0249 */
[----:B------:R-:W-:Y:S02]  /*2d60*/  IMAD.MOV.U32 R12, RZ, RZ, R74 ;  /* 0x000000ffff0c7224 */ /* 0x000fe400078e004a */
[C---:B------:R-:W-:Y:S02]  /*2d70*/  IMAD R71, R70.reuse, R79, R4 ;  /* 0x0000004f46477224 */ /* 0x040fe400078e0204 */
[----:B------:R-:W-:-:S04]  /*2d80*/  IMAD.WIDE.U32 R4, R70, R78, R12 ;  /* 0x0000004e46047225 */ /* 0x000fc800078e000c */
[----:B------:R-:W-:Y:S01]  /*2d90*/  IMAD.IADD R5, R5, 0x1, R71 ;  /* 0x0000000105057824 */ /* 0x000fe200078e0247 */
[----:B--2---:R-:W-:-:S04]  /*2da0*/  LEA R14, P1, R4, R80, 0x2 ;  /* 0x00000050040e7211 */ /* 0x004fc800078210ff */
[----:B------:R-:W-:-:S05]  /*2db0*/  LEA.HI.X R15, R4, R81, R5, 0x2, P1 ;  /* 0x00000051040f7211 */ /* 0x000fca00008f1405 */
[----:B------:R0:W2:Y:S01]  /*2dc0*/  @P2 LDG.E.LTC128B R7, desc[UR40][R14.64] ;  /* 0x000000280e072981 */ /* 0x0000a2000c1e1920 */
[----:B------:R-:W-:Y:S01]  /*2dd0*/  LEA R8, P3, R72, UR4, 0x2 ;  /* 0x0000000448087c11 */ /* 0x000fe2000f8610ff */
[----:B------:R-:W-:Y:S01]  /*2de0*/  IMAD.WIDE.U32 R4, R70, R78, R10 ;  /* 0x0000004e46047225 */ /* 0x000fe200078e000a */
[----:B------:R-:W-:Y:S01]  /*2df0*/  ISETP.GT.AND P1, PT, R6, 0x1, PT ;  /* 0x000000010600780c */ /* 0x000fe20003f24270 */
[----:B------:R-:W-:Y:S02]  /*2e00*/  BSSY B1, `(.L_x_34) ;  /* 0x0000012000017945 */ /* 0x000fe40003800000 */
[----:B------:R-:W-:Y:S02]  /*2e10*/  IMAD.IADD R5, R71, 0x1, R5 ;  /* 0x0000000147057824 */ /* 0x000fe400078e0205 */
[----:B------:R-:W-:Y:S01]  /*2e20*/  IMAD.WIDE.U32 R20, R69, R76, R4 ;  /* 0x0000004c45147225 */ /* 0x000fe200078e0004 */
[----:B0-----:R-:W-:-:S03]  /*2e30*/  SHF.L.U64.HI R15, R78, 0x3, R79 ;  /* 0x000000034e0f7819 */ /* 0x001fc6000001024f */
[----:B------:R-:W-:Y:S01]  /*2e40*/  IMAD.IADD R5, R73, 0x1, R21 ;  /* 0x0000000149057824 */ /* 0x000fe200078e0215 */
[----:B------:R-:W-:Y:S01]  /*2e50*/  LEA R4, P4, R20, R80, 0x2 ;  /* 0x0000005014047211 */ /* 0x000fe200078810ff */
[----:B------:R-:W-:-:S03]  /*2e60*/  IMAD.SHL.U32 R14, R78, 0x8, RZ ;  /* 0x000000084e0e7824 */ /* 0x000fc600078e00ff */
[----:B------:R-:W-:Y:S01]  /*2e70*/  LEA.HI.X R5, R20, R81, R5, 0x2, P4 ;  /* 0x0000005114057211 */ /* 0x000fe200020f1405 */
[----:B------:R-:W-:Y:S01]  /*2e80*/  IMAD.WIDE.U32 R20, R70, R78, R14 ;  /* 0x0000004e46147225 */ /* 0x000fe200078e000e */
[----:B--2---:R-:W-:-:S05]  /*2e90*/  LOP3.LUT R9, R7, 0xffffe000, RZ, 0xc0, !PT ;  /* 0xffffe00007097812 */ /* 0x004fca00078ec0ff */
[----:B------:R-:W-:-:S04]  /*2ea0*/  FMUL R9, R9, R58 ;  /* 0x0000003a09097220 */ /* 0x000fc80000400000 */
[----:B------:R-:W-:Y:S01]  /*2eb0*/  FFMA R77, R24, R23, R9 ;  /* 0x00000017184d7223 */ /* 0x000fe20000000009 */
[----:B------:R-:W-:Y:S02]  /*2ec0*/  LEA.HI.X R9, R72, UR5, R83, 0x2, P3 ;  /* 0x0000000548097c11 */ /* 0x000fe400098f1453 */
[----:B------:R-:W-:Y:S02]  /*2ed0*/  ISETP.GT.AND P3, PT, R3, RZ, P1 ;  /* 0x000000ff0300720c */ /* 0x000fe40000f64270 */
[----:B------:R-:W-:-:S05]  /*2ee0*/  F2FP.TF32.F32.PACK_B R77, R77 ;  /* 0x0000004dff4d723e */ /* 0x000fca00024050ff */
[----:B------:R0:W-:Y:S06]  /*2ef0*/  @P2 STG.E desc[UR40][R8.64], R77 ;  /* 0x0000004d08002986 */ /* 0x0001ec000c101928 */
[----:B------:R-:W-:Y:S05]  /*2f00*/  @!P3 BRA `(.L_x_35) ;  /* 0x000000000004b947 */ /* 0x000fea0003800000 */
[----:B------:R1:W5:Y:S02]  /*2f10*/  LDG.E.LTC128B R7, desc[UR40][R4.64+0x4] ;  /* 0x0000042804077981 */ /* 0x000364000c1e1920 */
.L_x_35:
[----:B------:R-:W-:Y:S05]  /*2f20*/  BSYNC B1 ;  /* 0x0000000000017941 */ /* 0x000fea0003800000 */
.L_x_34:
[----:B-----5:R-:W-:Y:S01]  /*2f30*/  LOP3.LUT R15, R7, 0xffffe000, RZ, 0xc0, !PT ;  /* 0xffffe000070f7812 */ /* 0x020fe200078ec0ff */
[----:B------:R-:W-:Y:S01]  /*2f40*/  IMAD.IADD R71, R71, 0x1, R21 ;  /* 0x0000000147477824 */ /* 0x000fe200078e0215 */
[----:B------:R-:W-:Y:S01]  /*2f50*/  IADD3 R74, P2, R74, R20, RZ ;  /* 0x000000144a4a7210 */ /* 0x000fe20007f5e0ff */
[----:B------:R-:W-:Y:S01]  /*2f60*/  IMAD.MOV.U32 R24, RZ, RZ, R7 ;  /* 0x000000ffff187224 */ /* 0x000fe200078e0007 */
[----:B------:R-:W-:Y:S01]  /*2f70*/  ISETP.GT.AND P0, PT, R3, 0x8, P0 ;  /* 0x000000080300780c */ /* 0x000fe20000704270 */
[----:B------:R-:W-:Y:S02]  /*2f80*/  FMUL R12, R15, R58 ;  /* 0x0000003a0f0c7220 */ /* 0x000fe40000400000 */
[----:B------:R-:W-:Y:S01]  /*2f90*/  IMAD.X R13, R71, 0x1, R13, P2 ;  /* 0x00000001470d7824 */ /* 0x000fe200010e060d */
[----:B------:R-:W-:Y:S01]  /*2fa0*/  LEA R14, P2, R74, R80, 0x2 ;  /* 0x000000504a0e7211 */ /* 0x000fe200078410ff */
[----:B------:R-:W-:-:S03]  /*2fb0*/  FFMA R25, R25, R23, R12 ;  /* 0x0000001719197223 */ /* 0x000fc6000000000c */
[----:B------:R-:W-:Y:S02]  /*2fc0*/  LEA.HI.X R15, R74, R81, R13, 0x2, P2 ;  /* 0x000000514a0f7211 */ /* 0x000fe400010f140d */
[----:B------:R-:W-:-:S05]  /*2fd0*/  F2FP.TF32.F32.PACK_B R25, R25 ;  /* 0x00000019ff19723e */ /* 0x000fca00024050ff */
[----:B------:R2:W-:Y:S04]  /*2fe0*/  @P3 STG.E desc[UR40][R8.64+0x4], R25 ;  /* 0x0000041908003986 */ /* 0x0005e8000c101928 */
[----:B------:R-:W3:Y:S01]  /*2ff0*/  @P0 LDG.E.LTC128B R24, desc[UR40][R14.64] ;  /* 0x000000280e180981 */ /* 0x000ee2000c1e1920 */
[----:B------:R-:W-:Y:S01]  /*3000*/  IADD3 R20, P2, R10, R20, RZ ;  /* 0x000000140a147210 */ /* 0x000fe20007f5e0ff */
[----:B------:R-:W-:Y:S01]  /*3010*/  BSSY B1, `(.L_x_36) ;  /* 0x0000011000017945 */ /* 0x000fe20003800000 */
[----:B------:R-:W-:-:S03]  /*3020*/  ISETP.GT.AND P1, PT, R3, 0x8, P1 ;  /* 0x000000080300780c */ /* 0x000fc60000f24270 */
[----:B------:R-:W-:Y:S01]  /*3030*/  IMAD.X R21, R11, 0x1, R71, P2 ;  /* 0x000000010b157824 */ /* 0x000fe200010e0647 */
[C---:B------:R-:W-:Y:S02]  /*3040*/  SHF.L.U64.HI R11, R59.reuse, 0x2, R60 ;  /* 0x000000023b0b7819 */ /* 0x040fe4000001023c */
[----:B------:R-:W-:Y:S01]  /*3050*/  LEA R12, P2, R59, R8, 0x2 ;  /* 0x000000083b0c7211 */ /* 0x000fe200078410ff */
[----:B------:R-:W-:-:S04]  /*3060*/  IMAD.WIDE.U32 R20, R69, R76, R20 ;  /* 0x0000004c45147225 */ /* 0x000fc800078e0014 */
[----:B------:R-:W-:Y:S01]  /*3070*/  IMAD.X R13, R11, 0x1, R9, P2 ;  /* 0x000000010b0d7824 */ /* 0x000fe200010e0609 */
[----:B------:R-:W-:Y:S02]  /*3080*/  LEA R10, P3, R20, R80, 0x2 ;  /* 0x00000050140a7211 */ /* 0x000fe400078610ff */
[----:B---3--:R-:W-:-:S05]  /*3090*/  LOP3.LUT R7, R24, 0xffffe000, RZ, 0xc0, !PT ;  /* 0xffffe00018077812 */ /* 0x008fca00078ec0ff */
[----:B------:R-:W-:-:S04]  /*30a0*/  FMUL R7, R7, R58 ;  /* 0x0000003a07077220 */ /* 0x000fc80000400000 */
[----:B------:R-:W-:Y:S01]  /*30b0*/  FFMA R69, R26, R23, R7 ;  /* 0x000000171a457223 */ /* 0x000fe20000000007 */
[----:B------:R-:W-:-:S04]  /*30c0*/  IMAD.IADD R7, R73, 0x1, R21 ;  /* 0x0000000149077824 */ /* 0x000fc800078e0215 */
[----:B------:R-:W-:Y:S02]  /*30d0*/  F2FP.TF32.F32.PACK_B R69, R69 ;  /* 0x00000045ff45723e */ /* 0x000fe400024050ff */
[----:B------:R-:W-:-:S03]  /*30e0*/  LEA.HI.X R11, R20, R81, R7, 0x2, P3 ;  /* 0x00000051140b7211 */ /* 0x000fc600018f1407 */
[----:B------:R2:W-:Y:S01]  /*30f0*/  @P0 STG.E desc[UR40][R12.64], R69 ;  /* 0x000000450c000986 */ /* 0x0005e2000c101928 */
[----:B------:R-:W-:Y:S05]  /*3100*/  @!P1 BRA `(.L_x_37) ;  /* 0x0000000000049947 */ /* 0x000fea0003800000 */
[----:B------:R3:W5:Y:S02]  /*3110*/  LDG.E.LTC128B R24, desc[UR40][R10.64+0x4] ;  /* 0x000004280a187981 */ /* 0x000764000c1e1920 */
.L_x_37:
[----:B------:R-:W-:Y:S05]  /*3120*/  BSYNC B1 ;  /* 0x0000000000017941 */ /* 0x000fea0003800000 */
.L_x_36:
[----:B-----5:R-:W-:Y:S01]  /*3130*/  LOP3.LUT R7, R24, 0xffffe000, RZ, 0xc0, !PT ;  /* 0xffffe00018077812 */ /* 0x020fe200078ec0ff */
[----:B------:R-:W-:Y:S01]  /*3140*/  BSSY B1, `(.L_x_38) ;  /* 0x0000009000017945 */ /* 0x000fe20003800000 */
[----:B------:R-:W-:-:S03]  /*3150*/  ISETP.GT.AND P0, PT, R6, 0x8, PT ;  /* 0x000000080600780c */ /* 0x000fc60003f04270 */
[----:B------:R-:W-:Y:S01]  /*3160*/  FMUL R14, R7, R58 ;  /* 0x0000003a070e7220 */ /* 0x000fe20000400000 */
[----:B------:R-:W-:-:S03]  /*3170*/  ISETP.GT.AND P2, PT, R3, RZ, P0 ;  /* 0x000000ff0300720c */ /* 0x000fc60000744270 */
[----:B------:R-:W-:-:S05]  /*3180*/  FFMA R27, R27, R23, R14 ;  /* 0x000000171b1b7223 */ /* 0x000fca000000000e */
[----:B------:R-:W-:-:S05]  /*3190*/  F2FP.TF32.F32.PACK_B R27, R27 ;  /* 0x0000001bff1b723e */ /* 0x000fca00024050ff */
[----:B------:R4:W-:Y:S01]  /*31a0*/  @P1 STG.E desc[UR40][R12.64+0x4], R27 ;  /* 0x0000041b0c001986 */ /* 0x0009e2000c101928 */
[----:B------:R-:W-:Y:S05]  /*31b0*/  @!P2 BRA `(.L_x_39) ;  /* 0x000000000004a947 */ /* 0x000fea0003800000 */
[----:B------:R0:W5:Y:S02]  /*31c0*/  LDG.E.LTC128B R24, desc[UR40][R4.64+0x20] ;  /* 0x0000202804187981 */ /* 0x000164000c1e1920 */
.L_x_39:
[----:B------:R-:W-:Y:S05]  /*31d0*/  BSYNC B1 ;  /* 0x0000000000017941 */ /* 0x000fea0003800000 */
.L_x_38:
        /* <DEDUP_REMOVED lines=10> */
.L_x_41:
[----:B------:R-:W-:Y:S05]  /*3280*/  BSYNC B1 ;  /* 0x0000000000017941 */ /* 0x000fea0003800000 */
.L_x_40:
[----:B0----5:R-:W-:Y:S01]  /*3290*/  LOP3.LUT R7, R24, 0xffffe000, RZ, 0xc0, !PT ;  /* 0xffffe00018077812 */ /* 0x021fe200078ec0ff */
[----:B------:R-:W-:Y:S01]  /*32a0*/  BSSY B1, `(.L_x_42) ;  /* 0x0000008000017945 */ /* 0x000fe20003800000 */
[----:B------:R-:W-:-:S03]  /*32b0*/  ISETP.GT.AND P0, PT, R3, 0x8, P0 ;  /* 0x000000080300780c */ /* 0x000fc60000704270 */
[----:B------:R-:W-:-:S04]  /*32c0*/  FMUL R14, R7, R58 ;  /* 0x0000003a070e7220 */ /* 0x000fc80000400000 */
[----:B------:R-:W-:-:S05]  /*32d0*/  FFMA R29, R29, R23, R14 ;  /* 0x000000171d1d7223 */ /* 0x000fca000000000e */
[----:B------:R-:W-:-:S05]  /*32e0*/  F2FP.TF32.F32.PACK_B R29, R29 ;  /* 0x0000001dff1d723e */ /* 0x000fca00024050ff */
[----:B------:R0:W-:Y:S01]  /*32f0*/  @P3 STG.E desc[UR40][R8.64+0x24], R29 ;  /* 0x0000241d08003986 */ /* 0x0001e2000c101928 */
[----:B------:R-:W-:Y:S05]  /*3300*/  @!P0 BRA `(.L_x_43) ;  /* 0x0000000000048947 */ /* 0x000fea0003800000 */
[----:B------:R0:W5:Y:S02]  /*3310*/  LDG.E.LTC128B R24, desc[UR40][R10.64+0x20] ;  /* 0x000020280a187981 */ /* 0x000164000c1e1920 */
.L_x_43:
[----:B------:R-:W-:Y:S05]  /*3320*/  BSYNC B1 ;  /* 0x0000000000017941 */ /* 0x000fea0003800000 */
.L_x_42:
[----:B-----5:R-:W-:Y:S01]  /*3330*/  LOP3.LUT R7, R24, 0xffffe000, RZ, 0xc0, !PT ;  /* 0xffffe00018077812 */ /* 0x020fe200078ec0ff */
        /* <DEDUP_REMOVED lines=8> */
.L_x_45:
[----:B------:R-:W-:Y:S05]  /*33c0*/  BSYNC B1 ;  /* 0x0000000000017941 */ /* 0x000fea0003800000 */
.L_x_44:
[----:B0----5:R-:W-:Y:S01]  /*33d0*/  LOP3.LUT R7, R24, 0xffffe000, RZ, 0xc0, !PT ;  /* 0xffffe00018077812 */ /* 0x021fe200078ec0ff */
        /* <DEDUP_REMOVED lines=9> */
.L_x_47:
[----:B------:R-:W-:Y:S05]  /*3470*/  BSYNC B1 ;  /* 0x0000000000017941 */ /* 0x000fea0003800000 */
.L_x_46:
        /* <DEDUP_REMOVED lines=10> */
.L_x_49:
[----:B------:R-:W-:Y:S05]  /*3520*/  BSYNC B1 ;  /* 0x0000000000017941 */ /* 0x000fea0003800000 */
.L_x_48:
        /* <DEDUP_REMOVED lines=9> */
.L_x_51:
[----:B------:R-:W-:Y:S05]  /*35c0*/  BSYNC B1 ;  /* 0x0000000000017941 */ /* 0x000fea0003800000 */
.L_x_50:
        /* <DEDUP_REMOVED lines=9> */
.L_x_53:
[----:B------:R-:W-:Y:S05]  /*3660*/  BSYNC B1 ;  /* 0x0000000000017941 */ /* 0x000fea0003800000 */
.L_x_52:
        /* <DEDUP_REMOVED lines=10> */
.L_x_55:
[----:B------:R-:W-:Y:S05]  /*3710*/  BSYNC B1 ;  /* 0x0000000000017941 */ /* 0x000fea0003800000 */
.L_x_54:
        /* <DEDUP_REMOVED lines=10> */
.L_x_57:
[----:B------:R-:W-:Y:S05]  /*37c0*/  BSYNC B1 ;  /* 0x0000000000017941 */ /* 0x000fea0003800000 */
.L_x_56:
        /* <DEDUP_REMOVED lines=9> */
.L_x_59:
[----:B------:R-:W-:Y:S05]  /*3860*/  BSYNC B1 ;  /* 0x0000000000017941 */ /* 0x000fea0003800000 */
.L_x_58:
        /* <DEDUP_REMOVED lines=9> */
.L_x_61:
[----:B------:R-:W-:Y:S05]  /*3900*/  BSYNC B1 ;  /* 0x0000000000017941 */ /* 0x000fea0003800000 */
.L_x_60:
        /* <DEDUP_REMOVED lines=10> */
.L_x_63:
[----:B------:R-:W-:Y:S05]  /*39b0*/  BSYNC B1 ;  /* 0x0000000000017941 */ /* 0x000fea0003800000 */
.L_x_62:
        /* <DEDUP_REMOVED lines=10> */
.L_x_65:
[----:B------:R-:W-:Y:S05]  /*3a60*/  BSYNC B1 ;  /* 0x0000000000017941 */ /* 0x000fea0003800000 */
.L_x_64:
        /* <DEDUP_REMOVED lines=9> */
.L_x_67:
[----:B------:R-:W-:Y:S05]  /*3b00*/  BSYNC B1 ;  /* 0x0000000000017941 */ /* 0x000fea0003800000 */
.L_x_66:
        /* <DEDUP_REMOVED lines=9> */
.L_x_69:
[----:B------:R-:W-:Y:S05]  /*3ba0*/  BSYNC B1 ;  /* 0x0000000000017941 */ /* 0x000fea0003800000 */
.L_x_68:
        /* <DEDUP_REMOVED lines=10> */
.L_x_71:
[----:B------:R-:W-:Y:S05]  /*3c50*/  BSYNC B1 ;  /* 0x0000000000017941 */ /* 0x000fea0003800000 */
.L_x_70:
        /* <DEDUP_REMOVED lines=10> */
.L_x_73:
[----:B------:R-:W-:Y:S05]  /*3d00*/  BSYNC B1 ;  /* 0x0000000000017941 */ /* 0x000fea0003800000 */
.L_x_72:
        /* <DEDUP_REMOVED lines=9> */
.L_x_75:
[----:B------:R-:W-:Y:S05]  /*3da0*/  BSYNC B1 ;  /* 0x0000000000017941 */ /* 0x000fea0003800000 */
.L_x_74:
        /* <DEDUP_REMOVED lines=9> */
.L_x_77:
[----:B------:R-:W-:Y:S05]  /*3e40*/  BSYNC B1 ;  /* 0x0000000000017941 */ /* 0x000fea0003800000 */
.L_x_76:
        /* <DEDUP_REMOVED lines=10> */
.L_x_79:
[----:B------:R-:W-:Y:S05]  /*3ef0*/  BSYNC B1 ;  /* 0x0000000000017941 */ /* 0x000fea0003800000 */
.L_x_78:
        /* <DEDUP_REMOVED lines=10> */
.L_x_81:
[----:B------:R-:W-:Y:S05]  /*3fa0*/  BSYNC B1 ;  /* 0x0000000000017941 */ /* 0x000fea0003800000 */
.L_x_80:
        /* <DEDUP_REMOVED lines=9> */
.L_x_83:
[----:B------:R-:W-:Y:S05]  /*4040*/  BSYNC B1 ;  /* 0x0000000000017941 */ /* 0x000fea0003800000 */
.L_x_82:
        /* <DEDUP_REMOVED lines=9> */
.L_x_85:
[----:B------:R-:W-:Y:S05]  /*40e0*/  BSYNC B1 ;  /* 0x0000000000017941 */ /* 0x000fea0003800000 */
.L_x_84:
        /* <DEDUP_REMOVED lines=10> */
.L_x_87:
[----:B------:R-:W-:Y:S05]  /*4190*/  BSYNC B1 ;  /* 0x0000000000017941 */ /* 0x000fea0003800000 */
.L_x_86:
[----:B-----5:R-:W-:Y:S01]  /*41a0*/  LOP3.LUT R7, R24, 0xffffe000, RZ, 0xc0, !PT ;  /* 0xffffe00018077812 */ /* 0x020fe200078ec0ff */
[----:B------:R-:W-:Y:S01]  /*41b0*/  BSSY B1, `(.L_x_88) ;  /* 0x000000b000017945 */ /* 0x000fe20003800000 */
[----:B------:R-:W-:Y:S01]  /*41c0*/  ISETP.GT.AND P1, PT, R6, 0x39, PT ;  /* 0x000000390600780c */ /* 0x000fe20003f24270 */
[----:B------:R-:W-:Y:S02]  /*41d0*/  @P2 IMAD.MOV.U32 R6, RZ, RZ, R8 ;  /* 0x000000ffff062224 */ /* 0x000fe400078e0008 */
[----:B------:R-:W-:Y:S01]  /*41e0*/  FMUL R7, R7, R58 ;  /* 0x0000003a07077220 */ /* 0x000fe20000400000 */
[----:B------:R-:W-:-:S03]  /*41f0*/  ISETP.GT.AND P3, PT, R3, RZ, P1 ;  /* 0x000000ff0300720c */ /* 0x000fc60000f64270 */
[----:B------:R-:W-:Y:S01]  /*4200*/  FFMA R15, R52, R23, R7 ;  /* 0x00000017340f7223 */ /* 0x000fe20000000007 */
[----:B------:R-:W-:-:S04]  /*4210*/  @P2 IMAD.MOV.U32 R7, RZ, RZ, R9 ;  /* 0x000000ffff072224 */ /* 0x000fc800078e0009 */
[----:B------:R-:W-:-:S05]  /*4220*/  F2FP.TF32.F32.PACK_B R15, R15 ;  /* 0x0000000fff0f723e */ /* 0x000fca00024050ff */
[----:B------:R0:W-:Y:S01]  /*4230*/  @P2 STG.E desc[UR40][R6.64+0xe0], R15 ;  /* 0x0000e00f06002986 */ /* 0x0001e2000c101928 */
[----:B------:R-:W-:Y:S05]  /*4240*/  @!P3 BRA `(.L_x_89) ;  /* 0x000000000004b947 */ /* 0x000fea0003800000 */
[----:B------:R0:W5:Y:S02]  /*4250*/  LDG.E.LTC128B R24, desc[UR40][R4.64+0xe4] ;  /* 0x0000e42804187981 */ /* 0x000164000c1e1920 */
.L_x_89:
[----:B------:R-:W-:Y:S05]  /*4260*/  BSYNC B1 ;  /* 0x0000000000017941 */ /* 0x000fea0003800000 */
.L_x_88:
[----:B01---5:R-:W-:Y:S01]  /*4270*/  LOP3.LUT R5, R24, 0xffffe000, RZ, 0xc0, !PT ;  /* 0xffffe00018057812 */ /* 0x023fe200078ec0ff */
        /* <DEDUP_REMOVED lines=8> */
.L_x_91:
[----:B------:R-:W-:Y:S05]  /*4300*/  BSYNC B1 ;  /* 0x0000000000017941 */ /* 0x000fea0003800000 */
.L_x_90:
[----:B-----5:R-:W-:Y:S01]  /*4310*/  LOP3.LUT R5, R24, 0xffffe000, RZ, 0xc0, !PT ;  /* 0xffffe00018057812 */ /* 0x020fe200078ec0ff */
[----:B------:R-:W-:Y:S01]  /*4320*/  @P0 IMAD.MOV.U32 R4, RZ, RZ, R12 ;  /* 0x000000ffff040224 */ /* 0x000fe200078e000c */
[----:B------:R-:W-:Y:S01]  /*4330*/  ISETP.GT.AND P1, PT, R3, 0x8, P1 ;  /* 0x000000080300780c */ /* 0x000fe20000f24270 */
[----:B------:R-:W-:Y:S02]  /*4340*/  BSSY B1, `(.L_x_92) ;  /* 0x0000008000017945 */ /* 0x000fe40003800000 */
[----:B------:R-:W-:-:S04]  /*4350*/  FMUL R5, R5, R58 ;  /* 0x0000003a05057220 */ /* 0x000fc80000400000 */
[----:B------:R-:W-:Y:S01]  /*4360*/  FFMA R7, R54, R23, R5 ;  /* 0x0000001736077223 */ /* 0x000fe20000000005 */
[----:B------:R-:W-:-:S04]  /*4370*/  @P0 IMAD.MOV.U32 R5, RZ, RZ, R13 ;  /* 0x000000ffff050224 */ /* 0x000fc800078e000d */
[----:B------:R-:W-:-:S05]  /*4380*/  F2FP.TF32.F32.PACK_B R7, R7 ;  /* 0x00000007ff07723e */ /* 0x000fca00024050ff */
[----:B------:R0:W-:Y:S01]  /*4390*/  @P0 STG.E desc[UR40][R4.64+0xe0], R7 ;  /* 0x0000e00704000986 */ /* 0x0001e2000c101928 */
[----:B------:R-:W-:Y:S05]  /*43a0*/  @!P1 BRA `(.L_x_93) ;  /* 0x0000000000049947 */ /* 0x000fea0003800000 */
[----:B------:R0:W5:Y:S02]  /*43b0*/  LDG.E.LTC128B R24, desc[UR40][R10.64+0xe4] ;  /* 0x0000e4280a187981 */ /* 0x000164000c1e1920 */
.L_x_93:
[----:B------:R-:W-:Y:S05]  /*43c0*/  BSYNC B1 ;  /* 0x0000000000017941 */ /* 0x000fea0003800000 */
.L_x_92:
[----:B------:R-:W-:Y:S05]  /*43d0*/  @!P1 BRA `(.L_x_94) ;  /* 0x0000000800909947 */ /* 0x000fea0003800000 */
[----:B-----5:R-:W-:-:S05]  /*43e0*/  LOP3.LUT R3, R24, 0xffffe000, RZ, 0xc0, !PT ;  /* 0xffffe00018037812 */ /* 0x020fca00078ec0ff */
[----:B0-----:R-:W-:-:S04]  /*43f0*/  FMUL R4, R3, R58 ;  /* 0x0000003a03047220 */ /* 0x001fc80000400000 */
[----:B------:R-:W-:-:S05]  /*4400*/  FFMA R55, R55, R23, R4 ;  /* 0x0000001737377223 */ /* 0x000fca0000000004 */
[----:B------:R-:W-:-:S05]  /*4410*/  F2FP.TF32.F32.PACK_B R55, R55 ;  /* 0x00000037ff37723e */ /* 0x000fca00024050ff */
[----:B------:R0:W-:Y:S01]  /*4420*/  STG.E desc[UR40][R12.64+0xe4], R55 ;  /* 0x0000e4370c007986 */ /* 0x0001e2000c101928 */
[----:B------:R-:W-:Y:S05]  /*4430*/  BRA `(.L_x_94) ;  /* 0x0000000800787947 */ /* 0x000fea0003800000 */
.L_x_33:
[----:B------:R-:W-:Y:S01]  /*4440*/  ISETP.GT.AND P4, PT, R6, 0x1, PT ;  /* 0x000000010600780c */ /* 0x000fe20003f84270 */
[----:B------:R-:W-:Y:S01]  /*4450*/  ULDC.64 UR4, c[0x0][0x5c0] ;  /* 0x0001700000047ab9 */ /* 0x000fe20000000a00 */
[-C--:B------:R-:W-:Y:S01]  /*4460*/  FMUL R7, R24, R23.reuse ;  /* 0x0000001718077220 */ /* 0x080fe20000400000 */
[----:B------:R-:W-:Y:S01]  /*4470*/  LEA R4, P3, R72, UR4, 0x2 ;  /* 0x0000000448047c11 */ /* 0x000fe2000f8610ff */
[-C--:B------:R-:W-:Y:S01]  /*4480*/  FMUL R25, R25, R23.reuse ;  /* 0x0000001719197220 */ /* 0x080fe20000400000 */
[----:B------:R-:W-:Y:S01]  /*4490*/  ISETP.GT.AND P1, PT, R3, RZ, P4 ;  /* 0x000000ff0300720c */ /* 0x000fe20002724270 */
[-C--:B------:R-:W-:Y:S01]  /*44a0*/  FMUL R11, R26, R23.reuse ;  /* 0x000000171a0b7220 */ /* 0x080fe20000400000 */
[----:B------:R-:W-:Y:S01]  /*44b0*/  LEA.HI.X R5, R72, UR5, R83, 0x2, P3 ;  /* 0x0000000548057c11 */ /* 0x000fe200098f1453 */
[----:B------:R-:W-:Y:S01]  /*44c0*/  FMUL R27, R27, R23 ;  /* 0x000000171b1b7220 */ /* 0x000fe20000400000 */
[----:B------:R-:W-:Y:S01]  /*44d0*/  F2FP.TF32.F32.PACK_B R7, R7 ;  /* 0x00000007ff07723e */ /* 0x000fe200024050ff */
[----:B------:R-:W-:Y:S01]  /*44e0*/  FMUL R29, R29, R23 ;  /* 0x000000171d1d7220 */ /* 0x000fe20000400000 */
[----:B------:R-:W-:Y:S01]  /*44f0*/  F2FP.TF32.F32.PACK_B R25, R25 ;  /* 0x00000019ff19723e */ /* 0x000fe200024050ff */
[-C--:B------:R-:W-:Y:S01]  /*4500*/  FMUL R31, R31, R23.reuse ;  /* 0x000000171f1f7220 */ /* 0x080fe20000400000 */
[C---:B------:R-:W-:Y:S01]  /*4510*/  SHF.L.U64.HI R9, R59.reuse, 0x2, R60 ;  /* 0x000000023b097819 */ /* 0x040fe2000001023c */
[----:B------:R0:W-:Y:S01]  /*4520*/  @P2 STG.E desc[UR40][R4.64], R7 ;  /* 0x0000000704002986 */ /* 0x0001e2000c101928 */
[----:B------:R-:W-:Y:S01]  /*4530*/  LEA R8, P3, R59, R4, 0x2 ;  /* 0x000000043b087211 */ /* 0x000fe200078610ff */
[-C--:B------:R-:W-:Y:S01]  /*4540*/  FMUL R13, R32, R23.reuse ;  /* 0x00000017200d7220 */ /* 0x080fe20000400000 */
[C---:B------:R-:W-:Y:S01]  /*4550*/  ISETP.GT.AND P2, PT, R6.reuse, 0x8, PT ;  /* 0x000000080600780c */ /* 0x040fe20003f44270 */
[----:B------:R-:W-:Y:S01]  /*4560*/  @P1 STG.E desc[UR40][R4.64+0x4], R25 ;  /* 0x0000041904001986 */ /* 0x000fe2000c101928 */
[----:B------:R-:W-:Y:S01]  /*4570*/  ISETP.GT.AND P1, PT, R6, 0x9, PT ;  /* 0x000000090600780c */ /* 0x000fe20003f24270 */
[----:B------:R-:W-:Y:S01]  /*4580*/  IMAD.X R9, R9, 0x1, R5, P3 ;  /* 0x0000000109097824 */ /* 0x000fe200018e0605 */
[----:B------:R-:W-:Y:S01]  /*4590*/  ISETP.GT.AND P0, PT, R3, 0x8, P0 ;  /* 0x000000080300780c */ /* 0x000fe20000704270 */
[-C--:B------:R-:W-:Y:S01]  /*45a0*/  FMUL R33, R33, R23.reuse ;  /* 0x0000001721217220 */ /* 0x080fe20000400000 */
[----:B------:R-:W-:Y:S01]  /*45b0*/  ISETP.GT.AND P4, PT, R3, 0x8, P4 ;  /* 0x000000080300780c */ /* 0x000fe20002784270 */
[-C--:B------:R-:W-:Y:S01]  /*45c0*/  FMUL R35, R35, R23.reuse ;  /* 0x0000001723237220 */ /* 0x080fe20000400000 */
[C---:B------:R-:W-:Y:S01]  /*45d0*/  ISETP.GT.AND P5, PT, R3.reuse, RZ, P2 ;  /* 0x000000ff0300720c */ /* 0x040fe200017a4270 */
[-C--:B0-----:R-:W-:Y:S01]  /*45e0*/  FMUL R7, R28, R23.reuse ;  /* 0x000000171c077220 */ /* 0x081fe20000400000 */
[----:B------:R-:W-:Y:S01]  /*45f0*/  ISETP.GT.AND P3, PT, R3, RZ, P1 ;  /* 0x000000ff0300720c */ /* 0x000fe20000f64270 */
[----:B------:R-:W-:Y:S01]  /*4600*/  FMUL R37, R37, R23 ;  /* 0x0000001725257220 */ /* 0x000fe20000400000 */
[----:B------:R-:W-:Y:S01]  /*4610*/  F2FP.TF32.F32.PACK_B R11, R11 ;  /* 0x0000000bff0b723e */ /* 0x000fe200024050ff */
[----:B------:R-:W-:Y:S01]  /*4620*/  FMUL R39, R39, R23 ;  /* 0x0000001727277220 */ /* 0x000fe20000400000 */
[----:B------:R-:W-:Y:S01]  /*4630*/  F2FP.TF32.F32.PACK_B R27, R27 ;  /* 0x0000001bff1b723e */ /* 0x000fe200024050ff */
[----:B------:R-:W-:Y:S01]  /*4640*/  FMUL R41, R41, R23 ;  /* 0x0000001729297220 */ /* 0x000fe20000400000 */
[----:B------:R-:W-:Y:S01]  /*4650*/  F2FP.TF32.F32.PACK_B R7, R7 ;  /* 0x00000007ff07723e */ /* 0x000fe200024050ff */
[----:B------:R0:W-:Y:S01]  /*4660*/  @P0 STG.E desc[UR40][R8.64], R11 ;  /* 0x0000000b08000986 */ /* 0x0001e2000c101928 */
[----:B------:R-:W-:Y:S01]  /*4670*/  F2FP.TF32.F32.PACK_B R29, R29 ;  /* 0x0000001dff1d723e */ /* 0x000fe200024050ff */
[-C--:B------:R-:W-:Y:S01]  /*4680*/  FMUL R43, R43, R23.reuse ;  /* 0x000000172b2b7220 */ /* 0x080fe20000400000 */
[C---:B------:R-:W-:Y:S01]  /*4690*/  ISETP.GT.AND P0, PT, R6.reuse, 0x10, PT ;  /* 0x000000100600780c */ /* 0x040fe20003f04270 */
[----:B------:R-:W-:Y:S01]  /*46a0*/  @P4 STG.E desc[UR40][R8.64+0x4], R27 ;  /* 0x0000041b08004986 */ /* 0x000fe2000c101928 */
[----:B------:R-:W-:Y:S01]  /*46b0*/  ISETP.GT.AND P2, PT, R3, 0x8, P2 ;  /* 0x000000080300780c */ /* 0x000fe20001744270 */
[-C--:B------:R-:W-:Y:S01]  /*46c0*/  FMUL R45, R45, R23.reuse ;  /* 0x000000172d2d7220 */ /* 0x080fe20000400000 */
[C---:B------:R-:W-:Y:S01]  /*46d0*/  ISETP.GT.AND P1, PT, R3.reuse, 0x8, P1 ;  /* 0x000000080300780c */ /* 0x040fe20000f24270 */
[----:B------:R1:W-:Y:S01]  /*46e0*/  @P5 STG.E desc[UR40][R4.64+0x20], R7 ;  /* 0x0000200704005986 */ /* 0x0003e2000c101928 */
[----:B------:R-:W-:Y:S01]  /*46f0*/  ISETP.GT.AND P5, PT, R3, RZ, P0 ;  /* 0x000000ff0300720c */ /* 0x000fe200007a4270 */
[----:B------:R-:W-:Y:S01]  /*4700*/  FMUL R47, R47, R23 ;  /* 0x000000172f2f7220 */ /* 0x000fe20000400000 */
[----:B------:R-:W-:Y:S01]  /*4710*/  F2FP.TF32.F32.PACK_B R31, R31 ;  /* 0x0000001fff1f723e */ /* 0x000fe200024050ff */
[----:B------:R-:W-:Y:S01]  /*4720*/  @P3 STG.E desc[UR40][R4.64+0x24], R29 ;  /* 0x0000241d04003986 */ /* 0x000fe2000c101928 */
[----:B------:R-:W-:Y:S01]  /*4730*/  ISETP.GT.AND P3, PT, R6, 0x11, PT ;  /* 0x000000110600780c */ /* 0x000fe20003f64270 */
[----:B0-----:R-:W-:Y:S01]  /*4740*/  FMUL R11, R30, R23 ;  /* 0x000000171e0b7220 */ /* 0x001fe20000400000 */
[----:B------:R-:W-:Y:S01]  /*4750*/  F2FP.TF32.F32.PACK_B R13, R13 ;  /* 0x0000000dff0d723e */ /* 0x000fe200024050ff */
[-C--:B------:R-:W-:Y:S01]  /*4760*/  FMUL R49, R49, R23.reuse ;  /* 0x0000001731317220 */ /* 0x080fe20000400000 */
[----:B------:R-:W-:Y:S01]  /*4770*/  ISETP.GT.AND P4, PT, R3, RZ, P3 ;  /* 0x000000ff0300720c */ /* 0x000fe20001f84270 */
[----:B------:R-:W-:Y:S01]  /*4780*/  FMUL R15, R50, R23 ;  /* 0x00000017320f7220 */ /* 0x000fe20000400000 */
[----:B------:R-:W-:Y:S01]  /*4790*/  F2FP.TF32.F32.PACK_B R11, R11 ;  /* 0x0000000bff0b723e */ /* 0x000fe200024050ff */
[----:B-1----:R-:W-:Y:S01]  /*47a0*/  FMUL R7, R34, R23 ;  /* 0x0000001722077220 */ /* 0x002fe20000400000 */
[----:B------:R-:W-:Y:S01]  /*47b0*/  F2FP.TF32.F32.PACK_B R33, R33 ;  /* 0x00000021ff21723e */ /* 0x000fe200024050ff */
[-C--:B------:R-:W-:Y:S01]  /*47c0*/  FMUL R51, R51, R23.reuse ;  /* 0x0000001733337220 */ /* 0x080fe20000400000 */
[----:B------:R-:W-:Y:S01]  /*47d0*/  ISETP.GT.AND P0, PT, R3, 0x8, P0 ;  /* 0x000000080300780c */ /* 0x000fe20000704270 */
[----:B------:R0:W-:Y:S01]  /*47e0*/  @P2 STG.E desc[UR40][R8.64+0x20], R11 ;  /* 0x0000200b08002986 */ /* 0x0001e2000c101928 */
[----:B------:R-:W-:Y:S01]  /*47f0*/  ISETP.GT.AND P2, PT, R6, 0x19, PT ;  /* 0x000000190600780c */ /* 0x000fe20003f44270 */
[----:B------:R-:W-:Y:S01]  /*4800*/  FMUL R21, R52, R23 ;  /* 0x0000001734157220 */ /* 0x000fe20000400000 */
[----:B------:R-:W-:Y:S01]  /*4810*/  F2FP.TF32.F32.PACK_B R7, R7 ;  /* 0x00000007ff07723e */ /* 0x000fe200024050ff */
[----:B------:R-:W-:Y:S01]  /*4820*/  @P1 STG.E desc[UR40][R8.64+0x24], R31 ;  /* 0x0000241f08001986 */ /* 0x000fe2000c101928 */
[----:B------:R-:W-:Y:S01]  /*4830*/  ISETP.GT.AND P1, PT, R6, 0x18, PT ;  /* 0x000000180600780c */ /* 0x000fe20003f24270 */
[----:B------:R-:W-:Y:S01]  /*4840*/  FMUL R53, R53, R23 ;  /* 0x0000001735357220 */ /* 0x000fe20000400000 */
[----:B------:R-:W-:Y:S01]  /*4850*/  F2FP.TF32.F32.PACK_B R35, R35 ;  /* 0x00000023ff23723e */ /* 0x000fe200024050ff */
[----:B------:R1:W-:Y:S01]  /*4860*/  @P5 STG.E desc[UR40][R4.64+0x40], R13 ;  /* 0x0000400d04005986 */ /* 0x0003e2000c101928 */
[----:B------:R-:W-:Y:S01]  /*4870*/  ISETP.GT.AND P5, PT, R3, RZ, P1 ;  /* 0x000000ff0300720c */ /* 0x000fe20000fa4270 */
[----:B------:R-:W-:Y:S01]  /*4880*/  FMUL R55, R55, R23 ;  /* 0x0000001737377220 */ /* 0x000fe20000400000 */
[----:B------:R-:W-:Y:S01]  /*4890*/  F2FP.TF32.F32.PACK_B R37, R37 ;  /* 0x00000025ff25723e */ /* 0x000fe200024050ff */
[----:B------:R-:W-:Y:S01]  /*48a0*/  @P4 STG.E desc[UR40][R4.64+0x44], R33 ;  /* 0x0000442104004986 */ /* 0x000fe2000c101928 */
[C---:B------:R-:W-:Y:S01]  /*48b0*/  ISETP.GT.AND P4, PT, R3.reuse, 0x8, P3 ;  /* 0x000000080300780c */ /* 0x040fe20001f84270 */
[----:B0-----:R-:W-:Y:S01]  /*48c0*/  FMUL R11, R36, R23 ;  /* 0x00000017240b7220 */ /* 0x001fe20000400000 */
[----:B------:R-:W-:Y:S01]  /*48d0*/  ISETP.GT.AND P3, PT, R3, RZ, P2 ;  /* 0x000000ff0300720c */ /* 0x000fe20001764270 */
[----:B------:R0:W-:Y:S01]  /*48e0*/  @P0 STG.E desc[UR40][R8.64+0x40], R7 ;  /* 0x0000400708000986 */ /* 0x0001e2000c101928 */
[----:B------:R-:W-:-:S02]  /*48f0*/  ISETP.GT.AND P0, PT, R6, 0x20, PT ;  /* 0x000000200600780c */ /* 0x000fc40003f04270 */
[----:B------:R-:W-:Y:S01]  /*4900*/  F2FP.TF32.F32.PACK_B R11, R11 ;  /* 0x0000000bff0b723e */ /* 0x000fe200024050ff */
[----:B-1----:R-:W-:Y:S01]  /*4910*/  FMUL R13, R40, R23 ;  /* 0x00000017280d7220 */ /* 0x002fe20000400000 */
[C---:B------:R-:W-:Y:S02]  /*4920*/  ISETP.GT.AND P1, PT, R3.reuse, 0x8, P1 ;  /* 0x000000080300780c */ /* 0x040fe40000f24270 */
[----:B------:R-:W-:Y:S02]  /*4930*/  F2FP.TF32.F32.PACK_B R39, R39 ;  /* 0x00000027ff27723e */ /* 0x000fe400024050ff */
[----:B------:R-:W-:Y:S01]  /*4940*/  F2FP.TF32.F32.PACK_B R13, R13 ;  /* 0x0000000dff0d723e */ /* 0x000fe200024050ff */
[----:B------:R-:W-:Y:S01]  /*4950*/  @P4 STG.E desc[UR40][R8.64+0x44], R35 ;  /* 0x0000442308004986 */ /* 0x000fe2000c101928 */
[C---:B------:R-:W-:Y:S01]  /*4960*/  ISETP.GT.AND P4, PT, R3.reuse, 0x8, P2 ;  /* 0x000000080300780c */ /* 0x040fe20001784270 */
[----:B0-----:R-:W-:Y:S01]  /*4970*/  FMUL R7, R38, R23 ;  /* 0x0000001726077220 */ /* 0x001fe20000400000 */
[----:B------:R-:W-:Y:S01]  /*4980*/  ISETP.GT.AND P2, PT, R6, 0x21, PT ;  /* 0x000000210600780c */ /* 0x000fe20003f44270 */
[----:B------:R0:W-:Y:S01]  /*4990*/  @P5 STG.E desc[UR40][R4.64+0x60], R11 ;  /* 0x0000600b04005986 */ /* 0x0001e2000c101928 */
[----:B------:R-:W-:-:S02]  /*49a0*/  ISETP.GT.AND P5, PT, R3, RZ, P0 ;  /* 0x000000ff0300720c */ /* 0x000fc400007a4270 */
[----:B------:R-:W-:Y:S01]  /*49b0*/  F2FP.TF32.F32.PACK_B R7, R7 ;  /* 0x00000007ff07723e */ /* 0x000fe200024050ff */
[----:B------:R-:W-:Y:S01]  /*49c0*/  @P3 STG.E desc[UR40][R4.64+0x64], R37 ;  /* 0x0000642504003986 */ /* 0x000fe2000c101928 */
[C---:B------:R-:W-:Y:S02]  /*49d0*/  ISETP.GT.AND P3, PT, R3.reuse, RZ, P2 ;  /* 0x000000ff0300720c */ /* 0x040fe40001764270 */
[----:B------:R-:W-:Y:S01]  /*49e0*/  F2FP.TF32.F32.PACK_B R41, R41 ;  /* 0x00000029ff29723e */ /* 0x000fe200024050ff */
[----:B------:R1:W-:Y:S01]  /*49f0*/  @P1 STG.E desc[UR40][R8.64+0x60], R7 ;  /* 0x0000600708001986 */ /* 0x0003e2000c101928 */
[----:B------:R-:W-:Y:S02]  /*4a00*/  ISETP.GT.AND P0, PT, R3, 0x8, P0 ;  /* 0x000000080300780c */ /* 0x000fe40000704270 */
[----:B------:R-:W-:Y:S01]  /*4a10*/  F2FP.TF32.F32.PACK_B R43, R43 ;  /* 0x0000002bff2b723e */ /* 0x000fe200024050ff */
[----:B------:R-:W-:Y:S01]  /*4a20*/  @P4 STG.E desc[UR40][R8.64+0x64], R39 ;  /* 0x0000642708004986 */ /* 0x000fe2000c101928 */
[----:B------:R-:W-:Y:S01]  /*4a30*/  ISETP.GT.AND P4, PT, R6, 0x28, PT ;  /* 0x000000280600780c */ /* 0x000fe20003f84270 */
[----:B0-----:R-:W-:Y:S01]  /*4a40*/  FMUL R11, R44, R23 ;  /* 0x000000172c0b7220 */ /* 0x001fe20000400000 */
[----:B------:R-:W-:Y:S01]  /*4a50*/  F2FP.TF32.F32.PACK_B R45, R45 ;  /* 0x0000002dff2d723e */ /* 0x000fe200024050ff */
[----:B------:R0:W-:Y:S01]  /*4a60*/  @P5 STG.E desc[UR40][R4.64+0x80], R13 ;  /* 0x0000800d04005986 */ /* 0x0001e2000c101928 */
[----:B------:R-:W-:-:S02]  /*4a70*/  ISETP.GT.AND P5, PT, R6, 0x29, PT ;  /* 0x000000290600780c */ /* 0x000fc40003fa4270 */
[----:B------:R-:W-:Y:S01]  /*4a80*/  F2FP.TF32.F32.PACK_B R11, R11 ;  /* 0x0000000bff0b723e */ /* 0x000fe200024050ff */
[----:B------:R-:W-:Y:S01]  /*4a90*/  @P3 STG.E desc[UR40][R4.64+0x84], R41 ;  /* 0x0000842904003986 */ /* 0x000fe2000c101928 */
[C---:B------:R-:W-:Y:S01]  /*4aa0*/  ISETP.GT.AND P3, PT, R3.reuse, 0x8, P2 ;  /* 0x000000080300780c */ /* 0x040fe20001764270 */
[-C--:B-1----:R-:W-:Y:S01]  /*4ab0*/  FMUL R7, R42, R23.reuse ;  /* 0x000000172a077220 */ /* 0x082fe20000400000 */
[C---:B------:R-:W-:Y:S02]  /*4ac0*/  ISETP.GT.AND P2, PT, R3.reuse, RZ, P4 ;  /* 0x000000ff0300720c */ /* 0x040fe40002744270 */
[C---:B------:R-:W-:Y:S02]  /*4ad0*/  ISETP.GT.AND P1, PT, R3.reuse, RZ, P5 ;  /* 0x000000ff0300720c */ /* 0x040fe40002f24270 */
[----:B------:R-:W-:Y:S01]  /*4ae0*/  ISETP.GT.AND P4, PT, R3, 0x8, P4 ;  /* 0x000000080300780c */ /* 0x000fe20002784270 */
[----:B0-----:R-:W-:Y:S01]  /*4af0*/  FMUL R13, R46, R23 ;  /* 0x000000172e0d7220 */ /* 0x001fe20000400000 */
[----:B------:R-:W-:-:S02]  /*4b00*/  F2FP.TF32.F32.PACK_B R7, R7 ;  /* 0x00000007ff07723e */ /* 0x000fc400024050ff */
[----:B------:R-:W-:Y:S02]  /*4b10*/  ISETP.GT.AND P5, PT, R3, 0x8, P5 ;  /* 0x000000080300780c */ /* 0x000fe40002fa4270 */
[----:B------:R-:W-:Y:S01]  /*4b20*/  F2FP.TF32.F32.PACK_B R13, R13 ;  /* 0x0000000dff0d723e */ /* 0x000fe200024050ff */
[----:B------:R0:W-:Y:S01]  /*4b30*/  @P0 STG.E desc[UR40][R8.64+0x80], R7 ;  /* 0x0000800708000986 */ /* 0x0001e2000c101928 */
[C---:B------:R-:W-:Y:S02]  /*4b40*/  ISETP.GT.AND P0, PT, R6.reuse, 0x39, PT ;  /* 0x000000390600780c */ /* 0x040fe40003f04270 */
[----:B------:R-:W-:Y:S01]  /*4b50*/  F2FP.TF32.F32.PACK_B R47, R47 ;  /* 0x0000002fff2f723e */ /* 0x000fe200024050ff */
[----:B------:R-:W-:Y:S01]  /*4b60*/  @P3 STG.E desc[UR40][R8.64+0x84], R43 ;  /* 0x0000842b08003986 */ /* 0x000fe2000c101928 */
[C---:B------:R-:W-:Y:S02]  /*4b70*/  ISETP.GT.AND P3, PT, R6.reuse, 0x30, PT ;  /* 0x000000300600780c */ /* 0x040fe40003f64270 */
[----:B------:R-:W-:Y:S01]  /*4b80*/  F2FP.TF32.F32.PACK_B R49, R49 ;  /* 0x00000031ff31723e */ /* 0x000fe200024050ff */
[----:B------:R1:W-:Y:S01]  /*4b90*/  @P2 STG.E desc[UR40][R4.64+0xa0], R11 ;  /* 0x0000a00b04002986 */ /* 0x0003e2000c101928 */
[----:B------:R-:W-:-:S02]  /*4ba0*/  ISETP.GT.AND P2, PT, R6, 0x31, PT ;  /* 0x000000310600780c */ /* 0x000fc40003f44270 */
[----:B------:R-:W-:Y:S01]  /*4bb0*/  F2FP.TF32.F32.PACK_B R15, R15 ;  /* 0x0000000fff0f723e */ /* 0x000fe200024050ff */
[----:B------:R-:W-:Y:S01]  /*4bc0*/  @P1 STG.E desc[UR40][R4.64+0xa4], R45 ;  /* 0x0000a42d04001986 */ /* 0x000fe2000c101928 */
[----:B------:R-:W-:Y:S01]  /*4bd0*/  ISETP.GT.AND P1, PT, R6, 0x38, PT ;  /* 0x000000380600780c */ /* 0x000fe20003f24270 */
[----:B------:R-:W-:Y:S01]  /*4be0*/  @P4 IMAD.MOV.U32 R6, RZ, RZ, R8 ;  /* 0x000000ffff064224 */ /* 0x000fe200078e0008 */
[----:B------:R-:W-:Y:S01]  /*4bf0*/  F2FP.TF32.F32.PACK_B R51, R51 ;  /* 0x00000033ff33723e */ /* 0x000fe200024050ff */
[----:B0-----:R-:W-:Y:S01]  /*4c00*/  @P4 IMAD.MOV.U32 R7, RZ, RZ, R9 ;  /* 0x000000ffff074224 */ /* 0x001fe200078e0009 */
[----:B------:R-:W-:Y:S02]  /*4c10*/  F2FP.TF32.F32.PACK_B R21, R21 ;  /* 0x00000015ff15723e */ /* 0x000fe400024050ff */
[----:B------:R-:W-:Y:S01]  /*4c20*/  F2FP.TF32.F32.PACK_B R53, R53 ;  /* 0x00000035ff35723e */ /* 0x000fe200024050ff */
[----:B-1----:R-:W-:Y:S01]  /*4c30*/  FMUL R11, R48, R23 ;  /* 0x00000017300b7220 */ /* 0x002fe20000400000 */
[----:B------:R0:W-:Y:S01]  /*4c40*/  @P4 STG.E desc[UR40][R6.64+0xa0], R13 ;  /* 0x0000a00d06004986 */ /* 0x0001e2000c101928 */
[----:B------:R-:W-:-:S02]  /*4c50*/  ISETP.GT.AND P4, PT, R3, RZ, P3 ;  /* 0x000000ff0300720c */ /* 0x000fc40001f84270 */
[----:B------:R-:W-:Y:S02]  /*4c60*/  ISETP.GT.AND P3, PT, R3, 0x8, P3 ;  /* 0x000000080300780c */ /* 0x000fe40001f64270 */
[----:B------:R-:W-:Y:S02]  /*4c70*/  F2FP.TF32.F32.PACK_B R11, R11 ;  /* 0x0000000bff0b723e */ /* 0x000fe400024050ff */
[----:B------:R-:W-:Y:S01]  /*4c80*/  F2FP.TF32.F32.PACK_B R55, R55 ;  /* 0x00000037ff37723e */ /* 0x000fe200024050ff */
[----:B0-----:R-:W-:Y:S02]  /*4c90*/  @P5 IMAD.MOV.U32 R6, RZ, RZ, R8 ;  /* 0x000000ffff065224 */ /* 0x001fe400078e0008 */
[----:B------:R-:W-:Y:S01]  /*4ca0*/  FMUL R13, R54, R23 ;  /* 0x00000017360d7220 */ /* 0x000fe20000400000 */
[----:B------:R-:W-:-:S04]  /*4cb0*/  @P5 IMAD.MOV.U32 R7, RZ, RZ, R9 ;  /* 0x000000ffff075224 */ /* 0x000fc800078e0009 */
[----:B------:R-:W-:Y:S01]  /*4cc0*/  F2FP.TF32.F32.PACK_B R13, R13 ;  /* 0x0000000dff0d723e */ /* 0x000fe200024050ff */
[----:B------:R0:W-:Y:S01]  /*4cd0*/  @P5 STG.E desc[UR40][R6.64+0xa4], R47 ;  /* 0x0000a42f06005986 */ /* 0x0001e2000c101928 */
[C---:B------:R-:W-:Y:S02]  /*4ce0*/  ISETP.GT.AND P5, PT, R3.reuse, RZ, P2 ;  /* 0x000000ff0300720c */ /* 0x040fe400017a4270 */
[C---:B------:R-:W-:Y:S01]  /*4cf0*/  ISETP.GT.AND P2, PT, R3.reuse, 0x8, P2 ;  /* 0x000000080300780c */ /* 0x040fe20001744270 */
[----:B------:R-:W-:Y:S01]  /*4d00*/  @P4 STG.E desc[UR40][R4.64+0xc0], R11 ;  /* 0x0000c00b04004986 */ /* 0x000fe2000c101928 */
[C---:B------:R-:W-:Y:S02]  /*4d10*/  ISETP.GT.AND P4, PT, R3.reuse, RZ, P1 ;  /* 0x000000ff0300720c */ /* 0x040fe40000f84270 */
[----:B------:R-:W-:Y:S01]  /*4d20*/  ISETP.GT.AND P1, PT, R3, 0x8, P1 ;  /* 0x000000080300780c */ /* 0x000fe20000f24270 */
[----:B0-----:R-:W-:-:S06]  /*4d30*/  @P3 IMAD.MOV.U32 R6, RZ, RZ, R8 ;  /* 0x000000ffff063224 */ /* 0x001fcc00078e0008 */
[----:B------:R-:W-:Y:S01]  /*4d40*/  @P5 STG.E desc[UR40][R4.64+0xc4], R49 ;  /* 0x0000c43104005986 */ /* 0x000fe2000c101928 */
[C---:B------:R-:W-:Y:S01]  /*4d50*/  ISETP.GT.AND P5, PT, R3.reuse, RZ, P0 ;  /* 0x000000ff0300720c */ /* 0x040fe200007a4270 */
[----:B------:R-:W-:Y:S01]  /*4d60*/  @P3 IMAD.MOV.U32 R7, RZ, RZ, R9 ;  /* 0x000000ffff073224 */ /* 0x000fe200078e0009 */
[----:B------:R-:W-:-:S04]  /*4d70*/  ISETP.GT.AND P0, PT, R3, 0x8, P0 ;  /* 0x000000080300780c */ /* 0x000fc80000704270 */
[----:B------:R0:W-:Y:S02]  /*4d80*/  @P3 STG.E desc[UR40][R6.64+0xc0], R15 ;  /* 0x0000c00f06003986 */ /* 0x0001e4000c101928 */
[----:B0-----:R-:W-:Y:S02]  /*4d90*/  @P2 IMAD.MOV.U32 R6, RZ, RZ, R8 ;  /* 0x000000ffff062224 */ /* 0x001fe400078e0008 */
[----:B------:R-:W-:-:S05]  /*4da0*/  @P2 IMAD.MOV.U32 R7, RZ, RZ, R9 ;  /* 0x000000ffff072224 */ /* 0x000fca00078e0009 */
[----:B------:R-:W-:Y:S04]  /*4db0*/  @P2 STG.E desc[UR40][R6.64+0xc4], R51 ;  /* 0x0000c43306002986 */ /* 0x000fe8000c101928 */
[----:B------:R-:W-:Y:S04]  /*4dc0*/  @P4 STG.E desc[UR40][R4.64+0xe0], R21 ;  /* 0x0000e01504004986 */ /* 0x000fe8000c101928 */
[----:B------:R0:W-:Y:S02]  /*4dd0*/  @P5 STG.E desc[UR40][R4.64+0xe4], R53 ;  /* 0x0000e43504005986 */ /* 0x0001e4000c101928 */
[----:B0-----:R-:W-:-:S02]  /*4de0*/  @P1 IMAD.MOV.U32 R4, RZ, RZ, R8 ;  /* 0x000000ffff041224 */ /* 0x001fc400078e0008 */
[----:B------:R-:W-:-:S05]  /*4df0*/  @P1 IMAD.MOV.U32 R5, RZ, RZ, R9 ;  /* 0x000000ffff051224 */ /* 0x000fca00078e0009 */
[----:B------:R0:W-:Y:S04]  /*4e00*/  @P1 STG.E desc[UR40][R4.64+0xe0], R13 ;  /* 0x0000e00d04001986 */ /* 0x0001e8000c101928 */
[----:B------:R0:W-:Y:S02]  /*4e10*/  @P0 STG.E desc[UR40][R8.64+0xe4], R55 ;  /* 0x0000e43708000986 */ /* 0x0001e4000c101928 */
.L_x_94:
[----:B------:R-:W-:Y:S05]  /*4e20*/  BSYNC B0 ;  /* 0x0000000000007941 */ /* 0x000fea0003800000 */
.L_x_32:
[----:B------:R-:W-:Y:S01]  /*4e30*/  IADD3 R16, P0, R16, UR38, RZ ;  /* 0x0000002610107c10 */ /* 0x000fe2000ff1e0ff */
[----:B------:R-:W-:Y:S01]  /*4e40*/  ULDC.64 UR4, c[0x0][0x650] ;  /* 0x0001940000047ab9 */ /* 0x000fe20000000a00 */
[----:B------:R-:W-:Y:S01]  /*4e50*/  PRMT R3, RZ, 0x7610, R3 ;  /* 0x00007610ff037816 */ /* 0x000fe20000000003 */
[----:B------:R-:W-:Y:S01]  /*4e60*/  IMAD.MOV.U32 R70, RZ, RZ, -0x1 ;  /* 0xffffffffff467424 */ /* 0x000fe200078e00ff */
[----:B------:R-:W-:Y:S01]  /*4e70*/  IADD3.X R17, R17, UR37, RZ, P0, !PT ;  /* 0x0000002511117c10 */ /* 0x000fe200087fe4ff */
[----:B--2---:R-:W-:Y:S01]  /*4e80*/  IMAD.MOV.U32 R69, RZ, RZ, -0x1 ;  /* 0xffffffffff457424 */ /* 0x004fe200078e00ff */
[----:B------:R-:W-:-:S04]  /*4e90*/  ISETP.GE.U32.AND P0, PT, R16, UR4, PT ;  /* 0x0000000410007c0c */ /* 0x000fc8000bf06070 */
[----:B------:R-:W-:-:S13]  /*4ea0*/  ISETP.GE.U32.AND.EX P0, PT, R17, UR5, PT, P0 ;  /* 0x0000000511007c0c */ /* 0x000fda000bf06100 */
[----:B------:R-:W-:Y:S05]  /*4eb0*/  @P0 BRA `(.L_x_95) ;  /* 0x00000004004c0947 */ /* 0x000fea0003800000 */
[----:B01-3--:R-:W0:Y:S01]  /*4ec0*/  LDC.64 R10, c[0x0][0x628] ;  /* 0x00018a00ff0a7b82 */ /* 0x00be220000000a00 */
[----:B----4-:R-:W1:Y:S01]  /*4ed0*/  S2R R12, SR_CTAID.X ;  /* 0x00000000000c7919 */ /* 0x010e620000002500 */
[----:B------:R-:W-:Y:S02]  /*4ee0*/  IMAD.MOV.U32 R8, RZ, RZ, R16 ;  /* 0x000000ffff087224 */ /* 0x000fe400078e0010 */
[----:B------:R-:W-:Y:S01]  /*4ef0*/  IMAD.MOV.U32 R9, RZ, RZ, R17 ;  /* 0x000000ffff097224 */ /* 0x000fe200078e0011 */
[----:B------:R-:W2:Y:S03]  /*4f00*/  S2R R20, SR_CTAID.Y ;  /* 0x0000000000147919 */ /* 0x000ea60000002600 */
[----:B------:R-:W3:Y:S08]  /*4f10*/  LDC R0, c[0x0][0x630] ;  /* 0x00018c00ff007b82 */ /* 0x000ef00000000800 */
[----:B------:R-:W4:Y:S01]  /*4f20*/  LDC.64 R14, c[0x0][0x620] ;  /* 0x00018800ff0e7b82 */ /* 0x000f220000000a00 */
[----:B0-----:R-:W-:-:S04]  /*4f30*/  ISETP.NE.U32.AND P0, PT, R10, RZ, PT ;  /* 0x000000ff0a00720c */ /* 0x001fc80003f05070 */
[----:B------:R-:W-:-:S13]  /*4f40*/  ISETP.NE.AND.EX P0, PT, R11, RZ, PT, P0 ;  /* 0x000000ff0b00720c */ /* 0x000fda0003f05300 */
[----:B-1234-:R-:W-:Y:S05]  /*4f50*/  @!P0 BRA `(.L_x_96) ;  /* 0x0000000000288947 */ /* 0x01efea0003800000 */
        /* <DEDUP_REMOVED lines=10> */
.L_x_96:
[-CC-:B------:R-:W-:Y:S01]  /*5000*/  SHF.R.U64 R69, R8, R0.reuse, R9.reuse ;  /* 0x0000000008457219 */ /* 0x180fe20000001209 */
[----:B------:R-:W0:Y:S01]  /*5010*/  LDC.64 R26, c[0x0][0x640] ;  /* 0x00019000ff1a7b82 */ /* 0x000e220000000a00 */
[----:B------:R-:W-:Y:S01]  /*5020*/  SHF.R.U32.HI R0, RZ, R0, R9 ;  /* 0x00000000ff007219 */ /* 0x000fe20000011609 */
[----:B------:R-:W-:Y:S01]  /*5030*/  ULDC UR4, c[0x0][0x150] ;  /* 0x0000540000047ab9 */ /* 0x000fe20000000800 */
[----:B------:R-:W-:Y:S02]  /*5040*/  IADD3 R3, P0, RZ, -R69, RZ ;  /* 0x80000045ff037210 */ /* 0x000fe40007f1e0ff */
[----:B------:R-:W-:-:S03]  /*5050*/  I2FP.F32.U32 R7, R12 ;  /* 0x0000000c00077245 */ /* 0x000fc60000201000 */
[----:B------:R-:W1:Y:S01]  /*5060*/  LDC R6, c[0x0][0x618] ;  /* 0x00018600ff067b82 */ /* 0x000e620000000800 */
[----:B------:R-:W-:Y:S02]  /*5070*/  IMAD.X R5, RZ, RZ, ~R0, P0 ;  /* 0x000000ffff057224 */ /* 0x000fe400000e0e00 */
[----:B------:R-:W-:Y:S01]  /*5080*/  FMUL R7, R7, UR4 ;  /* 0x0000000407077c20 */ /* 0x000fe20008400000 */
[----:B------:R-:W-:Y:S01]  /*5090*/  ULDC UR4, c[0x0][0x154] ;  /* 0x0000550000047ab9 */ /* 0x000fe20000000800 */
[-C--:B------:R-:W-:Y:S02]  /*50a0*/  IMAD R0, R5, R14.reuse, RZ ;  /* 0x0000000e05007224 */ /* 0x080fe400078e02ff */
[C---:B------:R-:W-:Y:S01]  /*50b0*/  IMAD.WIDE.U32 R4, R3.reuse, R14, R16 ;  /* 0x0000000e03047225 */ /* 0x040fe200078e0010 */
[----:B------:R-:W2:Y:S01]  /*50c0*/  LDC R8, c[0x0][0x608] ;  /* 0x00018200ff087b82 */ /* 0x000ea20000000800 */
[----:B------:R-:W3:Y:S02]  /*50d0*/  F2I.U32.TRUNC.NTZ R7, R7 ;  /* 0x0000000700077305 */ /* 0x000ee4000020f000 */
[----:B------:R-:W-:Y:S01]  /*50e0*/  IMAD R3, R3, R15, R0 ;  /* 0x0000000f03037224 */ /* 0x000fe200078e0200 */
[----:B------:R-:W-:-:S03]  /*50f0*/  I2FP.F32.U32 R0, R20 ;  /* 0x0000001400007245 */ /* 0x000fc60000201000 */
[----:B------:R-:W-:Y:S01]  /*5100*/  IMAD.IADD R3, R5, 0x1, R3 ;  /* 0x0000000105037824 */ /* 0x000fe200078e0203 */
[----:B------:R-:W4:Y:S01]  /*5110*/  LDC R11, c[0x0][0x658] ;  /* 0x00019600ff0b7b82 */ /* 0x000f220000000800 */
[----:B0-----:R-:W-:-:S04]  /*5120*/  ISETP.NE.U32.AND P0, PT, R26, RZ, PT ;  /* 0x000000ff1a00720c */ /* 0x001fc80003f05070 */
[----:B------:R-:W-:-:S03]  /*5130*/  ISETP.NE.AND.EX P0, PT, R27, RZ, PT, P0 ;  /* 0x000000ff1b00720c */ /* 0x000fc60003f05300 */
[----:B------:R-:W0:Y:S01]  /*5140*/  LDC R9, c[0x0][0x144] ;  /* 0x00005100ff097b82 */ /* 0x000e220000000800 */
[-C--:B-1----:R-:W-:Y:S01]  /*5150*/  SHF.R.U64 R10, R4, R6.reuse, R3 ;  /* 0x00000006040a7219 */ /* 0x082fe20000001203 */
[----:B---3--:R-:W-:Y:S01]  /*5160*/  IMAD.MOV R7, RZ, RZ, -R7 ;  /* 0x000000ffff077224 */ /* 0x008fe200078e0a07 */
[----:B------:R-:W-:Y:S01]  /*5170*/  SHF.R.U32.HI R3, RZ, R6, R3 ;  /* 0x00000006ff037219 */ /* 0x000fe20000011603 */
[----:B------:R-:W-:-:S04]  /*5180*/  FMUL R6, R0, UR4 ;  /* 0x0000000400067c20 */ /* 0x000fc80008400000 */
[----:B------:R-:W1:Y:S01]  /*5190*/  LDC R21, c[0x0][0x148] ;  /* 0x00005200ff157b82 */ /* 0x000e620000000800 */
[----:B------:R3:W0:Y:S01]  /*51a0*/  F2I.U32.TRUNC.NTZ R14, R6 ;  /* 0x00000006000e7305 */ /* 0x000622000020f000 */
[-CC-:B--2---:R-:W-:Y:S02]  /*51b0*/  SHF.R.U64 R13, R10, R8.reuse, R3.reuse ;  /* 0x000000080a0d7219 */ /* 0x184fe40000001203 */
[----:B------:R-:W-:-:S04]  /*51c0*/  SHF.R.U32.HI R0, RZ, R8, R3 ;  /* 0x00000008ff007219 */ /* 0x000fc80000011603 */
[----:B-----5:R-:W2:Y:S01]  /*51d0*/  LDC R24, c[0x0][0x648] ;  /* 0x00019200ff187b82 */ /* 0x020ea20000000800 */
[-CC-:B----4-:R-:W-:Y:S02]  /*51e0*/  SHF.R.U64 R15, R13, R11.reuse, R0.reuse ;  /* 0x0000000b0d0f7219 */ /* 0x190fe40000001200 */
[----:B------:R-:W-:-:S03]  /*51f0*/  SHF.R.U32.HI R5, RZ, R11, R0 ;  /* 0x0000000bff057219 */ /* 0x000fc60000011600 */
[----:B------:R-:W-:Y:S02]  /*5200*/  IMAD.MOV.U32 R4, RZ, RZ, R15 ;  /* 0x000000ffff047224 */ /* 0x000fe400078e000f */
[----:B------:R-:W4:Y:S01]  /*5210*/  LDC R28, c[0x0][0x638] ;  /* 0x00018e00ff1c7b82 */ /* 0x000f220000000800 */
[----:B0-----:R-:W-:-:S07]  /*5220*/  IMAD R25, R9, R7, R12 ;  /* 0x0000000709197224 */ /* 0x001fce00078e020c */
[----:B------:R-:W0:Y:S08]  /*5230*/  LDC R29, c[0x0][0x610] ;  /* 0x00018400ff1d7b82 */ /* 0x000e300000000800 */
[----:B------:R-:W0:Y:S01]  /*5240*/  LDC R30, c[0x0][0x600] ;  /* 0x00018000ff1e7b82 */ /* 0x000e220000000800 */
[----:B-123--:R-:W-:Y:S05]  /*5250*/  @!P0 BRA `(.L_x_97) ;  /* 0x0000000000288947 */ /* 0x00efea0003800000 */
[----:B------:R-:W1:Y:S02]  /*5260*/  LDC R0, c[0x0][0x64c] ;  /* 0x00019300ff007b82 */ /* 0x000e640000000800 */
[----:B-1----:R-:W-:-:S05]  /*5270*/  IADD3 R3, P0, R15, R0, RZ ;  /* 0x000000000f037210 */ /* 0x002fca0007f1e0ff */
        /* <DEDUP_REMOVED lines=8> */
.L_x_97:
[----:B------:R-:W-:Y:S01]  /*5300*/  ISETP.NE.AND P0, PT, R2, 0x1, PT ;  /* 0x000000010200780c */ /* 0x000fe20003f05270 */
[----:B------:R-:W-:Y:S01]  /*5310*/  IMAD.MOV R14, RZ, RZ, -R14 ;  /* 0x000000ffff0e7224 */ /* 0x000fe200078e0a0e */
[----:B------:R-:W-:Y:S02]  /*5320*/  SHF.R.U64 R3, R4, R24, R5 ;  /* 0x0000001804037219 */ /* 0x000fe40000001205 */
[----:B------:R-:W-:Y:S02]  /*5330*/  LOP3.LUT R0, R13, R66, RZ, 0xc0, !PT ;  /* 0x000000420d007212 */ /* 0x000fe400078ec0ff */
[----:B------:R-:W-:Y:S01]  /*5340*/  LOP3.LUT R10, R10, R65, RZ, 0xc0, !PT ;  /* 0x000000410a0a7212 */ /* 0x000fe200078ec0ff */
[----:B------:R-:W-:Y:S02]  /*5350*/  IMAD.MOV R4, RZ, RZ, -R3 ;  /* 0x000000ffff047224 */ /* 0x000fe400078e0a03 */
[----:B------:R-:W-:Y:S02]  /*5360*/  IMAD R0, R61, R3, R0 ;  /* 0x000000033d007224 */ /* 0x000fe400078e0200 */
[----:B----4-:R-:W-:-:S02]  /*5370*/  IMAD R3, R4, R28, R15 ;  /* 0x0000001c04037224 */ /* 0x010fc400078e020f */
[----:B------:R-:W-:Y:S02]  /*5380*/  @P0 IMAD R25, R21, R14, R20 ;  /* 0x0000000e15190224 */ /* 0x000fe400078e0214 */
[----:B0-----:R-:W-:Y:S02]  /*5390*/  IMAD R5, R3, R30, R10 ;  /* 0x0000001e03057224 */ /* 0x001fe400078e020a */
[----:B------:R-:W-:Y:S02]  /*53a0*/  IMAD R0, R0, R29, R25 ;  /* 0x0000001d00007224 */ /* 0x000fe400078e0219 */
[----:B------:R-:W-:-:S03]  /*53b0*/  IMAD.MOV.U32 R4, RZ, RZ, 0x1 ;  /* 0x00000001ff047424 */ /* 0x000fc600078e00ff */
[----:B------:R-:W-:Y:S02]  /*53c0*/  SEL R70, R5, R0, !P0 ;  /* 0x0000000005467207 */ /* 0x000fe40004000000 */
[----:B------:R-:W-:Y:S02]  /*53d0*/  PRMT R3, R4, 0x7610, R3 ;  /* 0x0000761004037816 */ /* 0x000fe40000000003 */
[----:B------:R-:W-:-:S07]  /*53e0*/  SEL R0, R0, R5, !P0 ;  /* 0x0000000500007207 */ /* 0x000fce0004000000 */
.L_x_95:
[----:B------:R-:W-:Y:S01]  /*53f0*/  LOP3.LUT P0, RZ, R3, 0xff, RZ, 0xc0, !PT ;  /* 0x000000ff03ff7812 */ /* 0x000fe2000780c0ff */
[----:B------:R-:W-:Y:S01]  /*5400*/  UIMAD.WIDE.U32 UR4, UR42, -0x33333333, URZ ;  /* 0xcccccccd2a0478a5 */ /* 0x000fe2000f8e003f */
[----:B------:R-:W-:-:S03]  /*5410*/  IMAD.MOV.U32 R71, RZ, RZ, R0 ;  /* 0x000000ffff477224 */ /* 0x000fc600078e0000 */
[----:B------:R-:W-:-:S04]  /*5420*/  USHF.R.U32.HI UR4, URZ, 0x2, UR5 ;  /* 0x000000023f047899 */ /* 0x000fc80008011605 */
[----:B------:R-:W-:-:S04]  /*5430*/  UIMAD UR42, UR4, -0x5, UR42 ;  /* 0xfffffffb042a78a4 */ /* 0x000fc8000f8e022a */
[----:B------:R-:W-:Y:S08]  /*5440*/  @P0 BRA `(.L_x_98) ;  /* 0xffffffc000140947 */ /* 0x000ff0000383ffff */
[----:B------:R-:W-:Y:S05]  /*5450*/  EXIT ;  /* 0x000000000000794d */ /* 0x000fea0003800000 */
.L_x_7:
        /* <DEDUP_REMOVED lines=26> */
.L_x_100:
[----:B------:R-:W0:Y:S01]  /*5600*/  LDC.64 R28, c[0x0][0x640] ;  /* 0x00019000ff1c7b82 */ /* 0x000e220000000a00 */
[-CC-:B------:R-:W-:Y:S01]  /*5610*/  SHF.R.U64 R21, R14, R8.reuse, R15.reuse ;  /* 0x000000080e157219 */ /* 0x180fe2000000120f */
[----:B------:R-:W-:Y:S01]  /*5620*/  IMAD.MOV.U32 R31, RZ, RZ, 0x1 ;  /* 0x00000001ff1f7424 */ /* 0x000fe200078e00ff */
[----:B------:R-:W-:Y:S02]  /*5630*/  SHF.R.U32.HI R7, RZ, R8, R15 ;  /* 0x00000008ff077219 */ /* 0x000fe4000001160f */
[----:B------:R-:W-:-:S03]  /*5640*/  IADD3 R13, P0, RZ, -R21, RZ ;  /* 0x80000015ff0d7210 */ /* 0x000fc60007f1e0ff */
[----:B------:R-:W1:Y:S02]  /*5650*/  LDC R12, c[0x0][0x618] ;  /* 0x00018600ff0c7b82 */ /* 0x000e640000000800 */
[----:B------:R-:W-:Y:S02]  /*5660*/  IMAD.X R7, RZ, RZ, ~R7, P0 ;  /* 0x000000ffff077224 */ /* 0x000fe400000e0e07 */
[----:B------:R-:W-:-:S04]  /*5670*/  IMAD.WIDE.U32 R10, R13, R24, R16 ;  /* 0x000000180d0a7225 */ /* 0x000fc800078e0010 */
[----:B------:R-:W2:Y:S01]  /*5680*/  LDC R14, c[0x0][0x608] ;  /* 0x00018200ff0e7b82 */ /* 0x000ea20000000800 */
[----:B------:R-:W-:-:S04]  /*5690*/  IMAD R8, R7, R24, RZ ;  /* 0x0000001807087224 */ /* 0x000fc800078e02ff */
[----:B------:R-:W-:-:S03]  /*56a0*/  IMAD R7, R13, R25, R8 ;  /* 0x000000190d077224 */ /* 0x000fc600078e0208 */
[----:B------:R-:W3:Y:S01]  /*56b0*/  LDC R26, c[0x0][0x658] ;  /* 0x00019600ff1a7b82 */ /* 0x000ee20000000800 */
[----:B------:R-:W-:Y:S01]  /*56c0*/  IMAD.IADD R7, R11, 0x1, R7 ;  /* 0x000000010b077824 */ /* 0x000fe200078e0207 */
[----:B0-----:R-:W-:Y:S01]  /*56d0*/  ISETP.NE.U32.AND P0, PT, R28, RZ, PT ;  /* 0x000000ff1c00720c */ /* 0x001fe20003f05070 */
[----:B------:R-:W-:-:S03]  /*56e0*/  IMAD.MOV.U32 R11, RZ, RZ, -0x1 ;  /* 0xffffffffff0b7424 */ /* 0x000fc600078e00ff */
        /* <DEDUP_REMOVED lines=8> */
[-C--:B---3--:R-:W-:Y:S02]  /*5770*/  SHF.L.U32 R10, R11, R26.reuse, RZ ;  /* 0x0000001a0b0a7219 */ /* 0x088fe400000006ff */
[--C-:B------:R-:W-:Y:S02]  /*5780*/  SHF.R.U64 R24, R22, R26, R7.reuse ;  /* 0x0000001a16187219 */ /* 0x100fe40000001207 */
[----:B------:R-:W-:Y:S02]  /*5790*/  LOP3.LUT R33, RZ, R10, RZ, 0x33, !PT ;  /* 0x0000000aff217212 */ /* 0x000fe400078e33ff */
[----:B------:R-:W-:Y:S01]  /*57a0*/  SHF.R.U32.HI R11, RZ, R26, R7 ;  /* 0x0000001aff0b7219 */ /* 0x000fe20000011607 */
[----:B------:R-:W3:Y:S01]  /*57b0*/  LDC R30, c[0x0][0x610] ;  /* 0x00018400ff1e7b82 */ /* 0x000ee20000000800 */
[----:B------:R-:W-:Y:S01]  /*57c0*/  IMAD.MOV.U32 R10, RZ, RZ, R24 ;  /* 0x000000ffff0a7224 */ /* 0x000fe200078e0018 */
[----:B------:R-:W-:Y:S06]  /*57d0*/  @!P0 BRA `(.L_x_101) ;  /* 0x0000000000288947 */ /* 0x000fec0003800000 */
        /* <DEDUP_REMOVED lines=10> */
.L_x_101:
[----:B------:R-:W-:Y:S02]  /*5880*/  ISETP.NE.AND P0, PT, R2, 0x1, PT ;  /* 0x000000010200780c */ /* 0x000fe40003f05270 */
[----:B-1----:R-:W-:Y:S01]  /*5890*/  SHF.R.U64 R8, R10, R8, R11 ;  /* 0x000000080a087219 */ /* 0x002fe2000000120b */
[----:B0-----:R-:W-:Y:S01]  /*58a0*/  VIADD R11, R25, 0xffffffff ;  /* 0xffffffff190b7836 */ /* 0x001fe20000000000 */
[----:B------:R-:W-:Y:S02]  /*58b0*/  SHF.L.U32 R31, R31, R26, RZ ;  /* 0x0000001a1f1f7219 */ /* 0x000fe400000006ff */
[----:B------:R-:W-:Y:S01]  /*58c0*/  LOP3.LUT R5, R22, R33, RZ, 0xc0, !PT ;  /* 0x0000002116057212 */ /* 0x000fe200078ec0ff */
[----:B------:R-:W-:-:S04]  /*58d0*/  IMAD.MOV R7, RZ, RZ, -R8 ;  /* 0x000000ffff077224 */ /* 0x000fc800078e0a08 */
[----:B------:R-:W-:Y:S02]  /*58e0*/  IMAD R5, R31, R8, R5 ;  /* 0x000000081f057224 */ /* 0x000fe400078e0205 */
[----:B------:R-:W-:Y:S01]  /*58f0*/  @P0 IMAD R6, R9, R23, R4 ;  /* 0x0000001709060224 */ /* 0x000fe200078e0204 */
[----:B------:R-:W-:Y:S01]  /*5900*/  LOP3.LUT R9, R20, R11, RZ, 0xc0, !PT ;  /* 0x0000000b14097212 */ /* 0x000fe200078ec0ff */
[----:B--2---:R-:W-:Y:S02]  /*5910*/  IMAD R4, R7, R27, R24 ;  /* 0x0000001b07047224 */ /* 0x004fe400078e0218 */
[----:B---3--:R-:W-:Y:S02]  /*5920*/  IMAD R6, R5, R30, R6 ;  /* 0x0000001e05067224 */ /* 0x008fe400078e0206 */
[----:B------:R-:W-:Y:S02]  /*5930*/  IMAD R5, R4, R25, R9 ;  /* 0x0000001904057224 */ /* 0x000fe400078e0209 */
[----:B------:R-:W-:-:S02]  /*5940*/  IMAD.MOV.U32 R8, RZ, RZ, 0x1 ;  /* 0x00000001ff087424 */ /* 0x000fc400078e00ff */
[----:B------:R-:W-:Y:S01]  /*5950*/  IMAD.MOV.U32 R7, RZ, RZ, R21 ;  /* 0x000000ffff077224 */ /* 0x000fe200078e0015 */
[----:B------:R-:W-:Y:S02]  /*5960*/  SEL R19, R5, R6, !P0 ;  /* 0x0000000605137207 */ /* 0x000fe40004000000 */
[----:B------:R-:W-:-:S07]  /*5970*/  SEL R12, R6, R5, !P0 ;  /* 0x00000005060c7207 */ /* 0x000fce0004000000 */
.L_x_99:
[----:B------:R-:W-:-:S08]  /*5980*/  NOP ;  /* 0x0000000000007918 */ /* 0x000fd00000000000 */
[----:B------:R-:W0:-:S00]  /*5990*/  USETMAXREG.DEALLOC.CTAPOOL 0x28 ;  /* 0x00000028000079c8 */ /* 0x000e0000080e0500 */
[----:B0-----:R-:W-:-:S13]  /*59a0*/  ISETP.NE.AND P0, PT, R3, RZ, PT ;  /* 0x000000ff0300720c */ /* 0x001fda0003f05270 */
[----:B------:R-:W-:Y:S05]  /*59b0*/  @P0 EXIT ;  /* 0x000000000000094d */ /* 0x000fea0003800000 */
[----:B------:R-:W-:Y:S01]  /*59c0*/  LOP3.LUT P0, RZ, R8, 0xff, RZ, 0xc0, !PT ;  /* 0x000000ff08ff7812 */ /* 0x000fe2000780c0ff */
[----:B------:R-:W-:Y:S02]  /*59d0*/  IMAD.MOV.U32 R3, RZ, RZ, 0x1 ;  /* 0x00000001ff037424 */ /* 0x000fe400078e00ff */
[----:B------:R-:W-:-:S10]  /*59e0*/  IMAD.MOV.U32 R13, RZ, RZ, RZ ;  /* 0x000000ffff0d7224 */ /* 0x000fd400078e00ff */
[----:B------:R-:W-:Y:S05]  /*59f0*/  @!P0 BRA `(.L_x_102) ;  /* 0x0000000c00ec8947 */ /* 0x000fea0003800000 */
[----:B------:R-:W0:Y:S01]  /*5a00*/  LDC R3, c[0x0][0x28c] ;  /* 0x0000a300ff037b82 */ /* 0x000e220000000800 */
[----:B------:R-:W-:Y:S01]  /*5a10*/  UMOV UR7, 0x1 ;  /* 0x0000000100077882 */ /* 0x000fe20000000000 */
[----:B------:R-:W-:Y:S01]  /*5a20*/  ULDC UR21, c[0x0][0x658] ;  /* 0x0001960000157ab9 */ /* 0x000fe20000000800 */
[----:B------:R-:W-:Y:S01]  /*5a30*/  UMOV UR6, 0xffffffff ;  /* 0xffffffff00067882 */ /* 0x000fe20000000000 */
[----:B------:R-:W-:Y:S01]  /*5a40*/  BSSY B0, `(.L_x_102) ;  /* 0x00000f6000007945 */ /* 0x000fe20003800000 */
[----:B------:R-:W-:Y:S01]  /*5a50*/  USHF.L.U32 UR6, UR6, UR21, URZ ;  /* 0x0000001506067299 */ /* 0x000fe2000800063f */
[----:B------:R-:W-:Y:S01]  /*5a60*/  IMAD.MOV.U32 R11, RZ, RZ, 0x1 ;  /* 0x00000001ff0b7424 */ /* 0x000fe200078e00ff */
[----:B------:R-:W-:Y:S01]  /*5a70*/  UMOV UR31, 0x5 ;  /* 0x00000005001f7882 */ /* 0x000fe20000000000 */
[----:B------:R-:W1:Y:S01]  /*5a80*/  S2UR UR5, SR_CgaCtaId ;  /* 0x00000000000579c3 */ /* 0x000e620000008800 */
[----:B------:R-:W-:Y:S01]  /*5a90*/  LOP3.LUT R10, R18, 0x2, RZ, 0xfc, !PT ;  /* 0x00000002120a7812 */ /* 0x000fe200078efcff */
[----:B------:R-:W-:Y:S01]  /*5aa0*/  IMAD.MOV.U32 R13, RZ, RZ, RZ ;  /* 0x000000ffff0d7224 */ /* 0x000fe200078e00ff */
[----:B------:R-:W-:Y:S01]  /*5ab0*/  ULDC UR13, c[0x0][0x600] ;  /* 0x00018000000d7ab9 */ /* 0x000fe20000000800 */
[----:B------:R-:W-:-:S02]  /*5ac0*/  USHF.L.U32 UR21, UR7, UR21, URZ ;  /* 0x0000001507157299 */ /* 0x000fc4000800063f */
[----:B------:R-:W-:Y:S02]  /*5ad0*/  UIADD3 UR13, UR13, -0x1, URZ ;  /* 0xffffffff0d0d7890 */ /* 0x000fe4000fffe03f */
[----:B------:R-:W-:Y:S01]  /*5ae0*/  ULOP3.LUT UR29, URZ, UR6, URZ, 0x33, !UPT ;  /* 0x000000063f1d7292 */ /* 0x000fe2000f8e333f */
[----:B0-----:R-:W-:-:S05]  /*5af0*/  VIADD R3, R3, 0x7f ;  /* 0x0000007f03037836 */ /* 0x001fca0000000000 */
[----:B------:R-:W-:Y:S01]  /*5b00*/  SHF.R.S32.HI R4, RZ, 0x1f, R3 ;  /* 0x0000001fff047819 */ /* 0x000fe20000011403 */
[----:B-1----:R-:W-:-:S03]  /*5b10*/  ULOP3.LUT UR4, UR5, 0x1, URZ, 0xc0, !UPT ;  /* 0x0000000105047892 */ /* 0x002fc6000f8ec03f */
[----:B------:R-:W-:Y:S01]  /*5b20*/  LEA.HI R4, R4, R3, RZ, 0x7 ;  /* 0x0000000304047211 */ /* 0x000fe200078f38ff */
[----:B------:R-:W-:Y:S01]  /*5b30*/  USHF.R.U32.HI UR46, URZ, 0x1, UR5 ;  /* 0x000000013f2e7899 */ /* 0x000fe20008011605 */
[----:B------:R-:W-:Y:S01]  /*5b40*/  IMAD.MOV.U32 R3, RZ, RZ, 0x1 ;  /* 0x00000001ff037424 */ /* 0x000fe200078e00ff */
[----:B------:R-:W-:Y:S01]  /*5b50*/  USHF.L.U32 UR22, UR5, 0x5, URZ ;  /* 0x0000000505167899 */ /* 0x000fe2000800063f */
[----:B------:R-:W-:Y:S01]  /*5b60*/  SHF.R.S32.HI R8, RZ, 0x7, R4 ;  /* 0x00000007ff087819 */ /* 0x000fe20000011404 */
[----:B------:R-:W-:Y:S02]  /*5b70*/  USHF.L.U32 UR23, UR5, 0xa, URZ ;  /* 0x0000000a05177899 */ /* 0x000fe4000800063f */
[----:B------:R-:W-:Y:S02]  /*5b80*/  ULOP3.LUT UR5, UR5, 0xfffffffe, URZ, 0xc0, !UPT ;  /* 0xfffffffe05057892 */ /* 0x000fe4000f8ec03f */
[----:B------:R-:W-:Y:S01]  /*5b90*/  UISETP.GT.U32.AND UP0, UPT, UR4, 0xffff, UPT ;  /* 0x0000ffff0400788c */ /* 0x000fe2000bf04070 */
[----:B------:R-:W-:Y:S01]  /*5ba0*/  VIADD R9, R8, 0x1 ;  /* 0x0000000108097836 */ /* 0x000fe20000000000 */
[----:B------:R-:W-:-:S02]  /*5bb0*/  USHF.L.U32 UR30, UR7, UR5, URZ ;  /* 0x00000005071e7299 */ /* 0x000fc4000800063f */
[----:B------:R-:W-:Y:S02]  /*5bc0*/  ULOP3.LUT UR5, UR5, 0x1, URZ, 0xfc, !UPT ;  /* 0x0000000105057892 */ /* 0x000fe4000f8efc3f */
[----:B------:R-:W-:Y:S02]  /*5bd0*/  USEL UR4, UR4, 0xffff, !UP0 ;  /* 0x0000ffff04047887 */ /* 0x000fe4000c000000 */
[----:B------:R-:W-:Y:S02]  /*5be0*/  USHF.L.U32 UR5, UR7, UR5, URZ ;  /* 0x0000000507057299 */ /* 0x000fe4000800063f */
[----:B------:R-:W-:Y:S02]  /*5bf0*/  ULOP3.LUT UR4, UR4, 0xffff, URZ, 0xc0, !UPT ;  /* 0x0000ffff04047892 */ /* 0x000fe4000f8ec03f */
[----:B------:R-:W-:Y:S02]  /*5c00*/  ULOP3.LUT UR30, UR30, UR5, URZ, 0xfc, !UPT ;  /* 0x000000051e1e7292 */ /* 0x000fe4000f8efc3f */
[----:B------:R-:W-:-:S02]  /*5c10*/  USHF.L.U32 UR31, UR31, UR4, URZ ;  /* 0x000000041f1f7299 */ /* 0x000fc4000800063f */
[----:B------:R-:W-:Y:S02]  /*5c20*/  ULOP3.LUT UR22, UR22, 0x20, URZ, 0xc0, !UPT ;  /* 0x0000002016167892 */ /* 0x000fe4000f8ec03f */
[----:B------:R-:W-:Y:S01]  /*5c30*/  ULOP3.LUT UR23, UR23, 0x400, URZ, 0xc0, !UPT ;  /* 0x0000040017177892 */ /* 0x000fe2000f8ec03f */
[----:B------:R-:W-:-:S11]  /*5c40*/  ULDC.64 UR4, c[0x0][0x198] ;  /* 0x0000660000047ab9 */ /* 0x000fd60000000a00 */
.L_x_113:
[----:B------:R-:W-:-:S03]  /*5c50*/  UMOV UR6, 0xffffffff ;  /* 0xffffffff00067882 */ /* 0x000fc60000000000 */
[----:B------:R-:W-:Y:S05]  /*5c60*/  BRA.DIV UR6, `(.L_x_103) ;  /* 0x00000012065c7947 */ /* 0x000fea000b800000 */
[----:B------:R-:W-:-:S13]  /*5c70*/  ELECT P6, URZ, PT ;  /* 0x00000000003f782f */ /* 0x000fda00038c0000 */
.L_x_125:
[----:B------:R-:W0:Y:S01]  /*5c80*/  LDC R4, c[0x0][0x28c] ;  /* 0x0000a300ff047b82 */ /* 0x000e220000000800 */
[----:B------:R-:W-:Y:S01]  /*5c90*/  BSSY B1, `(.L_x_104) ;  /* 0x000005e000017945 */ /* 0x000fe20003800000 */
[----:B0-----:R-:W-:-:S13]  /*5ca0*/  ISETP.LT.OR P6, PT, R4, 0x1, !P6 ;  /* 0x000000010400780c */ /* 0x001fda00077c1670 */
[----:B------:R-:W-:Y:S05]  /*5cb0*/  @P6 BRA `(.L_x_105) ;  /* 0x00000004006c6947 */ /* 0x000fea0003800000 */
[----:B------:R-:W-:Y:S01]  /*5cc0*/  LEA R12, R12, UR46, 0x1 ;  /* 0x0000002e0c0c7c11 */ /* 0x000fe2000f8e08ff */
[----:B------:R-:W-:Y:S01]  /*5cd0*/  IMAD.MOV.U32 R20, RZ, RZ, RZ ;  /* 0x000000ffff147224 */ /* 0x000fe200078e00ff */
[----:B------:R-:W-:Y:S01]  /*5ce0*/  LEA R19, R19, UR22, 0x6 ;  /* 0x0000001613137c11 */ /* 0x000fe2000f8e30ff */
[----:B------:R-:W-:Y:S02]  /*5cf0*/  IMAD.MOV.U32 R4, RZ, RZ, R9 ;  /* 0x000000ffff047224 */ /* 0x000fe400078e0009 */
[----:B------:R-:W-:Y:S02]  /*5d00*/  IMAD.MOV.U32 R5, RZ, RZ, R3 ;  /* 0x000000ffff057224 */ /* 0x000fe400078e0003 */
[----:B------:R-:W-:Y:S02]  /*5d10*/  IMAD.MOV.U32 R6, RZ, RZ, R13 ;  /* 0x000000ffff067224 */ /* 0x000fe400078e000d */
[----:B------:R-:W-:-:S07]  /*5d20*/  IMAD.SHL.U32 R15, R12, 0x40, RZ ;  /* 0x000000400c0f7824 */ /* 0x000fce00078e00ff */
.L_x_108:
[----:B------:R-:W0:Y:S01]  /*5d30*/  S2R R21, SR_CgaCtaId ;  /* 0x0000000000157919 */ /* 0x000e220000008800 */
[----:B------:R-:W-:Y:S02]  /*5d40*/  MOV R12, 0x400 ;  /* 0x00000400000c7802 */ /* 0x000fe40000000f00 */
[----:B------:R-:W-:-:S13]  /*5d50*/  ISETP.NE.AND P1, PT, R0, RZ, PT ;  /* 0x000000ff0000720c */ /* 0x000fda0003f25270 */
[----:B------:R-:W1:Y:S01]  /*5d60*/  @!P1 LDC R14, c[0x0][0x500] ;  /* 0x00014000ff0e9b82 */ /* 0x000e620000000800 */
[----:B0-----:R-:W-:Y:S02]  /*5d70*/  LEA R23, R21, R12, 0x18 ;  /* 0x0000000c15177211 */ /* 0x001fe400078ec0ff */
[----:B------:R-:W-:-:S03]  /*5d80*/  SHF.L.U32 R12, R5, 0x1f, RZ ;  /* 0x0000001f050c7819 */ /* 0x000fc600000006ff */
[----:B------:R-:W-:-:S04]  /*5d90*/  IMAD R21, R6, 0x8, R23 ;  /* 0x0000000806157824 */ /* 0x000fc800078e0217 */
[----:B------:R-:W0:Y:S02]  /*5da0*/  SYNCS.PHASECHK.TRANS64.TRYWAIT P0, [R21+URZ+0x28], R12 ;  /* 0x0000280c150075a7 */ /* 0x000e24000800017f */
[----:B01----:R-:W-:Y:S05]  /*5db0*/  @!P0 BRA `(.L_x_106) ;  /* 0x0000001000288947 */ /* 0x003fea0003800000 */
.L_x_126:
[----:B0-----:R-:W-:Y:S01]  /*5dc0*/  PRMT R12, R10, 0x9910, RZ ;  /* 0x000099100a0c7816 */ /* 0x001fe200000000ff */
[----:B------:R0:W-:Y:S03]  /*5dd0*/  @!P1 SYNCS.ARRIVE.TRANS64 RZ, [R21+URZ], R14 ;  /* 0x0000000e15ff99a7 */ /* 0x0001e6000800003f */
[----:B------:R-:W-:-:S13]  /*5de0*/  ISETP.NE.AND P0, PT, R12, 0x2, PT ;  /* 0x000000020c00780c */ /* 0x000fda0003f05270 */
[----:B0-----:R-:W-:Y:S05]  /*5df0*/  @P0 BRA `(.L_x_107) ;  /* 0x0000000000040947 */ /* 0x001fea0003800000 */
[----:B------:R-:W-:Y:S01]  /*5e00*/  BPT.TRAP 0x1 ;  /* 0x000000040000795c */ /* 0x000fe20000300000 */
.L_x_107:
[C---:B------:R-:W-:Y:S01]  /*5e10*/  LEA R12, R6.reuse, UR46, 0x3 ;  /* 0x0000002e060c7c11 */ /* 0x040fe2000f8e18ff */
[----:B------:R-:W-:Y:S01]  /*5e20*/  UIADD3 UR54, UP0, UR4, 0xf0, URZ ;  /* 0x000000f004367890 */ /* 0x000fe2000ff1e03f */
[----:B------:R-:W-:Y:S01]  /*5e30*/  LEA R14, R6, UR23, 0xd ;  /* 0x00000017060e7c11 */ /* 0x000fe2000f8e68ff */
[----:B------:R-:W-:Y:S01]  /*5e40*/  UPRMT UR47, URZ, 0x5410, UR31 ;  /* 0x000054103f2f7896 */ /* 0x000fe2000800001f */
[----:B------:R-:W-:Y:S01]  /*5e50*/  R2UR UR10, R20 ;  /* 0x00000000140a72ca */ /* 0x000fe200000e0000 */
[----:B------:R-:W-:Y:S01]  /*5e60*/  IMAD.SHL.U32 R12, R12, 0x800, RZ ;  /* 0x000008000c0c7824 */ /* 0x000fe200078e00ff */
[----:B------:R-:W-:Y:S01]  /*5e70*/  R2UR UR9, R21 ;  /* 0x00000000150972ca */ /* 0x000fe200000e0000 */
[--C-:B------:R-:W-:Y:S01]  /*5e80*/  IMAD R14, R14, 0x4, R23.reuse ;  /* 0x000000040e0e7824 */ /* 0x100fe200078e0217 */
[----:B------:R-:W-:Y:S01]  /*5e90*/  R2UR UR11, R15 ;  /* 0x000000000f0b72ca */ /* 0x000fe200000e0000 */
[----:B------:R-:W-:Y:S01]  /*5ea0*/  IMAD R12, R12, 0x4, R23 ;  /* 0x000000040c0c7824 */ /* 0x000fe200078e0217 */
[----:B------:R-:W-:Y:S01]  /*5eb0*/  R2UR UR12, R7 ;  /* 0x00000000070c72ca */ /* 0x000fe200000e0000 */
[----:B------:R-:W-:Y:S01]  /*5ec0*/  UIADD3.X UR55, URZ, UR5, URZ, UP0, !UPT ;  /* 0x000000053f377290 */ /* 0x000fe200087fe43f */
[----:B------:R-:W-:Y:S01]  /*5ed0*/  R2UR UR18, R14 ;  /* 0x000000000e1272ca */ /* 0x000fe200000e0000 */
[----:B------:R-:W-:Y:S01]  /*5ee0*/  VIADD R4, R4, 0xffffffff ;  /* 0xffffffff04047836 */ /* 0x000fe20000000000 */
[----:B------:R-:W-:Y:S01]  /*5ef0*/  R2UR UR40, R12 ;  /* 0x000000000c2872ca */ /* 0x000fe200000e0000 */
[----:B------:R-:W-:Y:S01]  /*5f00*/  UIADD3 UR14, UP1, UR4, 0x1f0, URZ ;  /* 0x000001f0040e7890 */ /* 0x000fe2000ff3e03f */
[----:B------:R-:W-:Y:S01]  /*5f10*/  R2UR UR35, R19 ;  /* 0x00000000132372ca */ /* 0x000fe200000e0000 */
[----:B------:R-:W-:Y:S01]  /*5f20*/  UIADD3 UR58, UR10, 0x20, URZ ;  /* 0x000000200a3a7890 */ /* 0x000fe2000fffe03f */
[----:B------:R-:W-:Y:S01]  /*5f30*/  ISETP.GT.AND P1, PT, R4, 0x1, PT ;  /* 0x000000010400780c */ /* 0x000fe20003f24270 */
[----:B------:R-:W-:Y:S01]  /*5f40*/  UIADD3 UR50, UR10, 0x40, URZ ;  /* 0x000000400a327890 */ /* 0x000fe2000fffe03f */
[----:B------:R-:W-:Y:S01]  /*5f50*/  VIADD R6, R6, 0x1 ;  /* 0x0000000106067836 */ /* 0x000fe20000000000 */
[----:B------:R-:W-:Y:S01]  /*5f60*/  UIADD3 UR42, UR10, 0x60, URZ ;  /* 0x000000600a2a7890 */ /* 0x000fe2000fffe03f */
[----:B------:R-:W-:Y:S01]  /*5f70*/  VIADD R20, R20, 0x80 ;  /* 0x0000008014147836 */ /* 0x000fe20000000000 */
[----:B------:R-:W-:Y:S01]  /*5f80*/  UMOV UR6, 0x0 ;  /* 0x0000000000067882 */ /* 0x000fe20000000000 */
[----:B------:R-:W-:Y:S01]  /*5f90*/  UMOV UR7, 0x10000000 ;  /* 0x1000000000077882 */ /* 0x000fe20000000000 */
[----:B------:R-:W-:Y:S01]  /*5fa0*/  UIADD3.X UR15, URZ, UR5, URZ, UP1, !UPT ;  /* 0x000000053f0f7290 */ /* 0x000fe20008ffe43f */
[----:B------:R-:W-:Y:S01]  /*5fb0*/  ISETP.NE.AND P0, PT, R6, 0x5, PT ;  /* 0x000000050600780c */ /* 0x000fe20003f05270 */
[----:B------:R-:W-:-:S02]  /*5fc0*/  UIADD3 UR8, UR40, 0x100, URZ ;  /* 0x0000010028087890 */ /* 0x000fc4000fffe03f */
[----:B------:R-:W-:Y:S01]  /*5fd0*/  UIADD3 UR56, UR40, 0x4100, URZ ;  /* 0x0000410028387890 */ /* 0x000fe2000fffe03f */
[----:B------:R-:W-:Y:S01]  /*5fe0*/  SEL R12, RZ, 0x1, P0 ;  /* 0x00000001ff0c7807 */ /* 0x000fe20000000000 */
[----:B------:R-:W-:Y:S01]  /*5ff0*/  UIADD3 UR48, UR40, 0x8100, URZ ;  /* 0x0000810028307890 */ /* 0x000fe2000fffe03f */
[----:B------:R-:W-:Y:S01]  /*6000*/  SEL R6, R6, RZ, P0 ;  /* 0x000000ff06067207 */ /* 0x000fe20000000000 */
[----:B------:R-:W-:Y:S01]  /*6010*/  UIADD3 UR40, UR40, 0xc100, URZ ;  /* 0x0000c10028287890 */ /* 0x000fe2000fffe03f */
[----:B------:R-:W-:Y:S01]  /*6020*/  LOP3.LUT R5, R5, R12, RZ, 0x3c, !PT ;  /* 0x0000000c05057212 */ /* 0x000fe200078e3cff */
[----:B------:R-:W-:Y:S01]  /*6030*/  UIADD3 UR32, UR18, 0x50100, URZ ;  /* 0x0005010012207890 */ /* 0x000fe2000fffe03f */
[----:B------:R0:W-:Y:S01]  /*6040*/  UTMALDG.3D.MULTICAST [UR8], [UR54], UR47, desc[UR6] ;  /* 0x00000608360073b4 */ /* 0x0001e2000801182f */
[----:B------:R-:W-:Y:S02]  /*6050*/  UPRMT UR45, URZ, 0x5410, UR30 ;  /* 0x000054103f2d7896 */ /* 0x000fe4000800001e */
[----:B------:R-:W-:-:S02]  /*6060*/  UIADD3 UR24, UR18, 0x52100, URZ ;  /* 0x0005210012187890 */ /* 0x000fc4000fffe03f */
[----:B------:R-:W-:Y:S01]  /*6070*/  UIADD3 UR16, UR18, 0x54100, URZ ;  /* 0x0005410012107890 */ /* 0x000fe2000fffe03f */
[----:B------:R-:W-:Y:S01]  /*6080*/  UMOV UR57, UR9 ;  /* 0x0000000900397c82 */ /* 0x000fe20008000000 */
        /* <DEDUP_REMOVED lines=8> */
[----:B------:R1:W-:Y:S01]  /*6110*/  UTMALDG.3D.MULTICAST [UR56], [UR54], UR47, desc[UR6] ;  /* 0x00000638360073b4 */ /* 0x0003e2000801182f */
        /* <DEDUP_REMOVED lines=9> */
[----:B0-----:R-:W-:Y:S01]  /*61b0*/  UIADD3 UR8, UR18, 0x56100, URZ ;  /* 0x0005610012087890 */ /* 0x001fe2000fffe03f */
[----:B------:R-:W-:Y:S01]  /*61c0*/  UMOV UR19, UR35 ;  /* 0x0000002300137c82 */ /* 0x000fe20008000000 */
[----:B------:R-:W-:Y:S01]  /*61d0*/  UMOV UR20, UR12 ;  /* 0x0000000c00147c82 */ /* 0x000fe20008000000 */
[----:B------:R-:W-:Y:S01]  /*61e0*/  UMOV UR18, UR50 ;  /* 0x0000003200127c82 */ /* 0x000fe20008000000 */
[----:B------:R-:W-:Y:S01]  /*61f0*/  UMOV UR11, UR35 ;  /* 0x00000023000b7c82 */ /* 0x000fe20008000000 */
[----:B------:R1:W-:Y:S01]  /*6200*/  UTMALDG.3D.MULTICAST [UR40], [UR54], UR47, desc[UR6] ;  /* 0x00000628360073b4 */ /* 0x0003e2000801182f */
[----:B------:R-:W-:Y:S01]  /*6210*/  UMOV UR10, UR42 ;  /* 0x0000002a000a7c82 */ /* 0x000fe20008000000 */
[----:B------:R1:W-:Y:S01]  /*6220*/  UTMALDG.3D.MULTICAST [UR32], [UR14], UR45, desc[UR6] ;  /* 0x000006200e0073b4 */ /* 0x0003e2000801182d */
[----:B------:R1:W-:Y:S01]  /*6230*/  UTMALDG.3D.MULTICAST [UR24], [UR14], UR45, desc[UR6] ;  /* 0x000006180e0073b4 */ /* 0x0003e2000801182d */
[----:B------:R1:W-:Y:S01]  /*6240*/  UTMALDG.3D.MULTICAST [UR16], [UR14], UR45, desc[UR6] ;  /* 0x000006100e0073b4 */ /* 0x0003e2000801182d */
[----:B------:R1:W-:Y:S02]  /*6250*/  UTMALDG.3D.MULTICAST [UR8], [UR14], UR45, desc[UR6] ;  /* 0x000006080e0073b4 */ /* 0x0003e4000801182d */
[----:B-1----:R-:W-:Y:S05]  /*6260*/  @P1 BRA `(.L_x_108) ;  /* 0xfffffff800b01947 */ /* 0x002fea000383ffff */
.L_x_105:
[----:B------:R-:W-:Y:S05]  /*6270*/  BSYNC B1 ;  /* 0x0000000000017941 */ /* 0x000fea0003800000 */
.L_x_104:
[----:B------:R-:W-:Y:S01]  /*6280*/  LOP3.LUT P1, RZ, R11, 0xff, RZ, 0xc0, !PT ;  /* 0x000000ff0bff7812 */ /* 0x000fe2000782c0ff */
[C---:B------:R-:W-:Y:S01]  /*6290*/  IMAD.IADD R13, R8.reuse, 0x1, R13 ;  /* 0x00000001080d7824 */ /* 0x040fe200078e020d */
[----:B------:R-:W-:Y:S01]  /*62a0*/  ULDC.64 UR6, c[0x0][0x650] ;  /* 0x0001940000067ab9 */ /* 0x000fe20000000a00 */
[C---:B------:R-:W-:Y:S01]  /*62b0*/  ISETP.GE.U32.AND P2, PT, R8.reuse, 0x5, PT ;  /* 0x000000050800780c */ /* 0x040fe20003f46070 */
[----:B------:R-:W-:Y:S01]  /*62c0*/  BSSY B1, `(.L_x_109) ;  /* 0x000006b000017945 */ /* 0x000fe20003800000 */
[----:B------:R-:W-:Y:S01]  /*62d0*/  IMAD.MOV.U32 R12, RZ, RZ, -0x1 ;  /* 0xffffffffff0c7424 */ /* 0x000fe200078e00ff */
[----:B------:R-:W-:Y:S01]  /*62e0*/  ISETP.GT.U32.AND P0, PT, R13, 0x4, PT ;  /* 0x000000040d00780c */ /* 0x000fe20003f04070 */
[----:B------:R-:W-:Y:S01]  /*62f0*/  IMAD.MOV.U32 R19, RZ, RZ, -0x1 ;  /* 0xffffffffff137424 */ /* 0x000fe200078e00ff */
[----:B------:R-:W-:Y:S01]  /*6300*/  PRMT R11, RZ, 0x7610, R11 ;  /* 0x00007610ff0b7816 */ /* 0x000fe2000000000b */
[----:B------:R-:W-:Y:S01]  /*6310*/  IMAD.MOV.U32 R7, RZ, RZ, -0x1 ;  /* 0xffffffffff077424 */ /* 0x000fe200078e00ff */
[----:B------:R-:W-:-:S03]  /*6320*/  ISETP.LT.U32.AND P0, PT, R8, 0x5, P0 ;  /* 0x000000050800780c */ /* 0x000fc60000701070 */
[----:B------:R-:W0:Y:S01]  /*6330*/  @P1 S2R R5, SR_CgaCtaId ;  /* 0x0000000000051919 */ /* 0x000e220000008800 */
[----:B------:R-:W-:-:S04]  /*6340*/  @P1 MOV R4, 0x400 ;  /* 0x0000040000041802 */ /* 0x000fc80000000f00 */
[----:B0-----:R-:W-:Y:S01]  /*6350*/  @P1 LEA R6, R5, R4, 0x18 ;  /* 0x0000000405061211 */ /* 0x001fe200078ec0ff */
[----:B------:R-:W-:Y:S01]  /*6360*/  IMAD.WIDE.U32 R4, R13, -0x33333333, RZ ;  /* 0xcccccccd0d047825 */ /* 0x000fe200078e00ff */
[----:B------:R-:W-:Y:S02]  /*6370*/  SEL R4, RZ, 0x1, !P0 ;  /* 0x00000001ff047807 */ /* 0x000fe40004000000 */
[----:B------:R0:W-:Y:S01]  /*6380*/  @P1 SYNCS.ARRIVE.TRANS64.A1T0 RZ, [R6+URZ+0x68], RZ ;  /* 0x000068ff06ff19a7 */ /* 0x0001e2000810003f */
[----:B------:R-:W-:Y:S02]  /*6390*/  IADD3 R16, P1, R16, UR38, RZ ;  /* 0x0000002610107c10 */ /* 0x000fe4000ff3e0ff */
[----:B------:R-:W-:Y:S02]  /*63a0*/  LOP3.LUT R3, R3, R4, RZ, 0x3c, !PT ;  /* 0x0000000403037212 */ /* 0x000fe400078e3cff */
[----:B------:R-:W-:Y:S02]  /*63b0*/  IADD3.X R17, R17, UR37, RZ, P1, !PT ;  /* 0x0000002511117c10 */ /* 0x000fe40008ffe4ff */
[----:B------:R-:W-:-:S02]  /*63c0*/  ISETP.GE.U32.AND P0, PT, R16, UR6, PT ;  /* 0x0000000610007c0c */ /* 0x000fc4000bf06070 */
[----:B0-----:R-:W-:Y:S02]  /*63d0*/  SHF.R.U32.HI R6, RZ, 0x2, R5 ;  /* 0x00000002ff067819 */ /* 0x001fe40000011605 */
[----:B------:R-:W-:Y:S02]  /*63e0*/  ISETP.GE.U32.AND.EX P0, PT, R17, UR7, PT, P0 ;  /* 0x0000000711007c0c */ /* 0x000fe4000bf06100 */
[----:B------:R-:W-:Y:S01]  /*63f0*/  @P2 LOP3.LUT R3, R3, 0x1, R6, 0x78, !PT ;  /* 0x0000000103032812 */ /* 0x000fe200078e7806 */
[----:B------:R-:W-:Y:S01]  /*6400*/  IMAD R13, R6, -0x5, R13 ;  /* 0xfffffffb060d7824 */ /* 0x000fe200078e020d */
[----:B------:R-:W-:-:S09]  /*6410*/  PRMT R4, RZ, 0x7610, R4 ;  /* 0x00007610ff047816 */ /* 0x000fd20000000004 */
[----:B------:R-:W-:Y:S05]  /*6420*/  @P0 BRA `(.L_x_110) ;  /* 0x0000000400500947 */ /* 0x000fea0003800000 */
[----:B------:R-:W0:Y:S01]  /*6430*/  S2R R15, SR_CTAID.X ;  /* 0x00000000000f7919 */ /* 0x000e220000002500 */
[----:B------:R-:W-:Y:S01]  /*6440*/  ULDC.64 UR6, c[0x0][0x628] ;  /* 0x00018a0000067ab9 */ /* 0x000fe20000000a00 */
[----:B------:R-:W1:Y:S01]  /*6450*/  LDC R20, c[0x0][0x144] ;  /* 0x00005100ff147b82 */ /* 0x000e620000000800 */
[----:B------:R-:W-:Y:S01]  /*6460*/  ISETP.NE.U32.AND P0, PT, RZ, UR6, PT ;  /* 0x00000006ff007c0c */ /* 0x000fe2000bf05070 */
[----:B------:R-:W2:Y:S01]  /*6470*/  S2R R12, SR_CTAID.Y ;  /* 0x00000000000c7919 */ /* 0x000ea20000002600 */
[----:B------:R-:W-:Y:S01]  /*6480*/  ULDC UR8, c[0x0][0x150] ;  /* 0x0000540000087ab9 */ /* 0x000fe20000000800 */
[----:B------:R-:W-:Y:S01]  /*6490*/  ULDC UR9, c[0x0][0x630] ;  /* 0x00018c0000097ab9 */ /* 0x000fe20000000800 */
[----:B------:R-:W-:Y:S01]  /*64a0*/  ISETP.NE.AND.EX P0, PT, RZ, UR7, PT, P0 ;  /* 0x00000007ff007c0c */ /* 0x000fe2000bf05300 */
[----:B------:R-:W-:Y:S01]  /*64b0*/  IMAD.MOV.U32 R4, RZ, RZ, R16 ;  /* 0x000000ffff047224 */ /* 0x000fe200078e0010 */
[----:B0-----:R-:W-:-:S05]  /*64c0*/  I2FP.F32.U32 R5, R15 ;  /* 0x0000000f00057245 */ /* 0x001fca0000201000 */
[----:B------:R-:W-:Y:S01]  /*64d0*/  FMUL R21, R5, UR8 ;  /* 0x0000000805157c20 */ /* 0x000fe20008400000 */
[----:B------:R-:W-:-:S05]  /*64e0*/  IMAD.MOV.U32 R5, RZ, RZ, R17 ;  /* 0x000000ffff057224 */ /* 0x000fca00078e0011 */
[----:B--2---:R-:W-:Y:S05]  /*64f0*/  @!P0 BRA `(.L_x_111) ;  /* 0x0000000000288947 */ /* 0x004fea0003800000 */
[----:B------:R-:W-:Y:S02]  /*6500*/  ULDC UR8, c[0x0][0x634] ;  /* 0x00018d0000087ab9 */ /* 0x000fe40000000800 */
[----:B------:R-:W-:-:S05]  /*6510*/  IADD3 R5, P0, R16, UR8, RZ ;  /* 0x0000000810057c10 */ /* 0x000fca000ff1e0ff */
[----:B------:R-:W-:-:S04]  /*6520*/  IMAD.X R19, RZ, RZ, R17, P0 ;  /* 0x000000ffff137224 */ /* 0x000fc800000e0611 */
[----:B------:R-:W-:-:S04]  /*6530*/  IMAD.WIDE.U32 R6, R19, UR6, RZ ;  /* 0x0000000613067c25 */ /* 0x000fc8000f8e00ff */
[----:B------:R-:W-:-:S04]  /*6540*/  IMAD.WIDE.U32 R6, P0, R5, UR7, R6 ;  /* 0x0000000705067c25 */ /* 0x000fc8000f800006 */
[----:B------:R-:W-:-:S04]  /*6550*/  IMAD.WIDE.U32 R4, R5, UR6, RZ ;  /* 0x0000000605047c25 */ /* 0x000fc8000f8e00ff */
[----:B------:R-:W-:Y:S01]  /*6560*/  IMAD.MOV.U32 R4, RZ, RZ, R7 ;  /* 0x000000ffff047224 */ /* 0x000fe200078e0007 */
[----:B------:R-:W-:Y:S01]  /*6570*/  IADD3 RZ, P1, R5, R6, RZ ;  /* 0x0000000605ff7210 */ /* 0x000fe20007f3e0ff */
[----:B------:R-:W-:-:S04]  /*6580*/  IMAD.X R5, RZ, RZ, RZ, P0 ;  /* 0x000000ffff057224 */ /* 0x000fc800000e06ff */
[----:B------:R-:W-:-:S08]  /*6590*/  IMAD.WIDE.U32.X R4, R19, UR7, R4, P1 ;  /* 0x0000000713047c25 */ /* 0x000fd000088e0404 */
.L_x_111:
[--C-:B------:R-:W-:Y:S01]  /*65a0*/  SHF.R.U64 R14, R4, UR9, R5.reuse ;  /* 0x00000009040e7c19 */ /* 0x100fe20008001205 */
[----:B------:R-:W0:Y:S01]  /*65b0*/  F2I.U32.TRUNC.NTZ R21, R21 ;  /* 0x0000001500157305 */ /* 0x000e22000020f000 */
[----:B------:R-:W-:Y:S01]  /*65c0*/  SHF.R.U32.HI R4, RZ, UR9, R5 ;  /* 0x00000009ff047c19 */ /* 0x000fe20008011605 */
[----:B------:R-:W-:Y:S01]  /*65d0*/  ULDC.64 UR6, c[0x0][0x620] ;  /* 0x0001880000067ab9 */ /* 0x000fe20000000a00 */
[----:B------:R-:W-:Y:S01]  /*65e0*/  IADD3 R7, P0, RZ, -R14, RZ ;  /* 0x8000000eff077210 */ /* 0x000fe20007f1e0ff */
[----:B------:R-:W-:-:S04]  /*65f0*/  ULDC.64 UR8, c[0x0][0x640] ;  /* 0x0001900000087ab9 */ /* 0x000fc80000000a00 */
[----:B------:R-:W-:Y:S01]  /*6600*/  IMAD.X R4, RZ, RZ, ~R4, P0 ;  /* 0x000000ffff047224 */ /* 0x000fe200000e0e04 */
[----:B------:R-:W-:-:S03]  /*6610*/  ISETP.NE.U32.AND P0, PT, RZ, UR8, PT ;  /* 0x00000008ff007c0c */ /* 0x000fc6000bf05070 */
[----:B------:R-:W-:Y:S01]  /*6620*/  IMAD R6, R4, UR6, RZ ;  /* 0x0000000604067c24 */ /* 0x000fe2000f8e02ff */
[----:B------:R-:W-:Y:S01]  /*6630*/  ISETP.NE.AND.EX P0, PT, RZ, UR9, PT, P0 ;  /* 0x00000009ff007c0c */ /* 0x000fe2000bf05300 */
[----:B------:R-:W-:Y:S01]  /*6640*/  IMAD.WIDE.U32 R4, R7, UR6, R16 ;  /* 0x0000000607047c25 */ /* 0x000fe2000f8e0010 */
[----:B------:R-:W-:-:S03]  /*6650*/  ULDC UR6, c[0x0][0x618] ;  /* 0x0001860000067ab9 */ /* 0x000fc60000000800 */
[----:B------:R-:W-:Y:S01]  /*6660*/  IMAD R7, R7, UR7, R6 ;  /* 0x0000000707077c24 */ /* 0x000fe2000f8e0206 */
[----:B------:R-:W-:Y:S01]  /*6670*/  ULDC UR7, c[0x0][0x154] ;  /* 0x0000550000077ab9 */ /* 0x000fe20000000800 */
[----:B0-----:R-:W-:Y:S02]  /*6680*/  IMAD.MOV R6, RZ, RZ, -R21 ;  /* 0x000000ffff067224 */ /* 0x001fe400078e0a15 */
[----:B------:R-:W0:Y:S01]  /*6690*/  LDC R21, c[0x0][0x148] ;  /* 0x00005200ff157b82 */ /* 0x000e220000000800 */
[----:B------:R-:W-:Y:S02]  /*66a0*/  IMAD.IADD R5, R5, 0x1, R7 ;  /* 0x0000000105057824 */ /* 0x000fe400078e0207 */
[----:B-1----:R-:W-:Y:S01]  /*66b0*/  IMAD R15, R20, R6, R15 ;  /* 0x00000006140f7224 */ /* 0x002fe200078e020f */
[----:B------:R-:W-:Y:S02]  /*66c0*/  I2FP.F32.U32 R6, R12 ;  /* 0x0000000c00067245 */ /* 0x000fe40000201000 */
[----:B------:R-:W-:-:S02]  /*66d0*/  SHF.R.U64 R19, R4, UR6, R5 ;  /* 0x0000000604137c19 */ /* 0x000fc40008001205 */
[----:B------:R-:W-:Y:S01]  /*66e0*/  SHF.R.U32.HI R4, RZ, UR6, R5 ;  /* 0x00000006ff047c19 */ /* 0x000fe20008011605 */
[----:B------:R-:W-:Y:S01]  /*66f0*/  FMUL R6, R6, UR7 ;  /* 0x0000000706067c20 */ /* 0x000fe20008400000 */
[----:B------:R-:W-:Y:S02]  /*6700*/  ULDC UR6, c[0x0][0x608] ;  /* 0x0001820000067ab9 */ /* 0x000fe40000000800 */
[--C-:B------:R-:W-:Y:S01]  /*6710*/  SHF.R.U64 R22, R19, UR6, R4.reuse ;  /* 0x0000000613167c19 */ /* 0x100fe20008001204 */
[----:B------:R1:W2:Y:S01]  /*6720*/  F2I.U32.TRUNC.NTZ R24, R6 ;  /* 0x0000000600187305 */ /* 0x0002a2000020f000 */
[----:B------:R-:W-:Y:S01]  /*6730*/  SHF.R.U32.HI R5, RZ, UR6, R4 ;  /* 0x00000006ff057c19 */ /* 0x000fe20008011604 */
[----:B------:R-:W-:-:S03]  /*6740*/  ULDC UR6, c[0x0][0x658] ;  /* 0x0001960000067ab9 */ /* 0x000fc60000000800 */
[--C-:B------:R-:W-:Y:S02]  /*6750*/  SHF.R.U64 R20, R22, UR6, R5.reuse ;  /* 0x0000000616147c19 */ /* 0x100fe40008001205 */
[----:B------:R-:W-:-:S03]  /*6760*/  SHF.R.U32.HI R23, RZ, UR6, R5 ;  /* 0x00000006ff177c19 */ /* 0x000fc60008011605 */
[----:B------:R-:W-:Y:S02]  /*6770*/  IMAD.MOV.U32 R4, RZ, RZ, R20 ;  /* 0x000000ffff047224 */ /* 0x000fe400078e0014 */
[----:B------:R-:W-:Y:S01]  /*6780*/  IMAD.MOV.U32 R5, RZ, RZ, R23 ;  /* 0x000000ffff057224 */ /* 0x000fe200078e0017 */
[----:B-1----:R-:W-:Y:S06]  /*6790*/  @!P0 BRA `(.L_x_112) ;  /* 0x0000000000288947 */ /* 0x002fec0003800000 */
        /* <DEDUP_REMOVED lines=10> */
.L_x_112:
[----:B------:R-:W-:Y:S01]  /*6840*/  ISETP.NE.AND P0, PT, R2, 0x1, PT ;  /* 0x000000010200780c */ /* 0x000fe20003f05270 */
[----:B------:R-:W-:Y:S01]  /*6850*/  ULDC UR6, c[0x0][0x648] ;  /* 0x0001920000067ab9 */ /* 0x000fe20000000800 */
[----:B------:R-:W-:Y:S01]  /*6860*/  LOP3.LUT R22, R22, UR29, RZ, 0xc0, !PT ;  /* 0x0000001d16167c12 */ /* 0x000fe2000f8ec0ff */
[----:B--2---:R-:W-:Y:S01]  /*6870*/  IMAD.MOV R24, RZ, RZ, -R24 ;  /* 0x000000ffff187224 */ /* 0x004fe200078e0a18 */
[----:B------:R-:W-:Y:S01]  /*6880*/  SHF.R.U64 R5, R4, UR6, R5 ;  /* 0x0000000604057c19 */ /* 0x000fe20008001205 */
[----:B------:R-:W-:Y:S01]  /*6890*/  ULDC UR6, c[0x0][0x638] ;  /* 0x00018e0000067ab9 */ /* 0x000fe20000000800 */
[----:B------:R-:W-:Y:S01]  /*68a0*/  LOP3.LUT R19, R19, UR13, RZ, 0xc0, !PT ;  /* 0x0000000d13137c12 */ /* 0x000fe2000f8ec0ff */
[----:B------:R-:W-:Y:S01]  /*68b0*/  ULDC UR7, c[0x0][0x610] ;  /* 0x0001840000077ab9 */ /* 0x000fe20000000800 */
[----:B------:R-:W-:Y:S02]  /*68c0*/  IMAD.MOV.U32 R4, RZ, RZ, 0x1 ;  /* 0x00000001ff047424 */ /* 0x000fe400078e00ff */
[----:B------:R-:W-:-:S02]  /*68d0*/  IMAD.MOV R7, RZ, RZ, -R5 ;  /* 0x000000ffff077224 */ /* 0x000fc400078e0a05 */
[----:B------:R-:W-:Y:S02]  /*68e0*/  IMAD R22, R5, UR21, R22 ;  /* 0x0000001505167c24 */ /* 0x000fe4000f8e0216 */
[----:B0-----:R-:W-:Y:S02]  /*68f0*/  @P0 IMAD R15, R21, R24, R12 ;  /* 0x00000018150f0224 */ /* 0x001fe400078e020c */
[----:B------:R-:W-:Y:S01]  /*6900*/  IMAD R20, R7, UR6, R20 ;  /* 0x0000000607147c24 */ /* 0x000fe2000f8e0214 */
[----:B------:R-:W-:Y:S01]  /*6910*/  ULDC UR6, c[0x0][0x600] ;  /* 0x0001800000067ab9 */ /* 0x000fe20000000800 */
[----:B------:R-:W-:Y:S02]  /*6920*/  IMAD R15, R22, UR7, R15 ;  /* 0x00000007160f7c24 */ /* 0x000fe4000f8e020f */
[----:B------:R-:W-:Y:S02]  /*6930*/  IMAD R20, R20, UR6, R19 ;  /* 0x0000000614147c24 */ /* 0x000fe4000f8e0213 */
[----:B------:R-:W-:-:S03]  /*6940*/  IMAD.MOV.U32 R7, RZ, RZ, R14 ;  /* 0x000000ffff077224 */ /* 0x000fc600078e000e */
[----:B------:R-:W-:Y:S02]  /*6950*/  SEL R19, R20, R15, !P0 ;  /* 0x0000000f14137207 */ /* 0x000fe40004000000 */
[----:B------:R-:W-:-:S07]  /*6960*/  SEL R12, R15, R20, !P0 ;  /* 0x000000140f0c7207 */ /* 0x000fce0004000000 */
.L_x_110:
[----:B------:R-:W-:Y:S05]  /*6970*/  BSYNC B1 ;  /* 0x0000000000017941 */ /* 0x000fea0003800000 */
.L_x_109:
[----:B------:R-:W-:-:S13]  /*6980*/  LOP3.LUT P0, RZ, R4, 0xff, RZ, 0xc0, !PT ;  /* 0x000000ff04ff7812 */ /* 0x000fda000780c0ff */
[----:B------:R-:W-:Y:S05]  /*6990*/  @P0 BRA `(.L_x_113) ;  /* 0xfffffff000ac0947 */ /* 0x000fea000383ffff */
[----:B------:R-:W-:Y:S05]  /*69a0*/  BSYNC B0 ;  /* 0x0000000000007941 */ /* 0x000fea0003800000 */
.L_x_102:
[----:B------:R-:W-:-:S03]  /*69b0*/  UMOV UR6, 0xffffffff ;  /* 0xffffffff00067882 */ /* 0x000fc60000000000 */
[----:B------:R-:W-:Y:S05]  /*69c0*/  BRA.DIV UR6, `(.L_x_114) ;  /* 0x0000000606387947 */ /* 0x000fea000b800000 */
[----:B------:R-:W-:-:S13]  /*69d0*/  ELECT P6, URZ, PT ;  /* 0x00000000003f782f */ /* 0x000fda00038c0000 */
.L_x_129:
[----:B------:R-:W-:Y:S04]  /*69e0*/  BSSY B0, `(.L_x_115) ;  /* 0x0000034000007945 */ /* 0x000fe80003800000 */
[----:B------:R-:W-:Y:S05]  /*69f0*/  @!P6 BRA `(.L_x_116) ;  /* 0x0000000000c8e947 */ /* 0x000fea0003800000 */
[----:B------:R-:W-:-:S04]  /*6a00*/  LOP3.LUT R18, R18, 0x2, RZ, 0xfc, !PT ;  /* 0x0000000212127812 */ /* 0x000fc800078efcff */
[----:B------:R-:W-:-:S13]  /*6a10*/  ISETP.NE.AND P0, PT, R18, 0x3, PT ;  /* 0x000000031200780c */ /* 0x000fda0003f05270 */
[----:B------:R-:W-:Y:S05]  /*6a20*/  @!P0 BRA `(.L_x_117) ;  /* 0x0000000000048947 */ /* 0x000fea0003800000 */
[----:B------:R-:W-:Y:S01]  /*6a30*/  BPT.TRAP 0x1 ;  /* 0x000000040000795c */ /* 0x000fe20000300000 */
.L_x_117:
[----:B------:R-:W0:Y:S01]  /*6a40*/  S2R R5, SR_CgaCtaId ;  /* 0x0000000000057919 */ /* 0x000e220000008800 */
[----:B------:R-:W-:Y:S02]  /*6a50*/  MOV R0, 0x400 ;  /* 0x0000040000007802 */ /* 0x000fe40000000f00 */
[----:B------:R-:W-:Y:S02]  /*6a60*/  SHF.L.U32 R4, R3, 0x1f, RZ ;  /* 0x0000001f03047819 */ /* 0x000fe400000006ff */
[----:B0-----:R-:W-:-:S05]  /*6a70*/  LEA R0, R5, R0, 0x18 ;  /* 0x0000000005007211 */ /* 0x001fca00078ec0ff */
[----:B------:R-:W-:-:S04]  /*6a80*/  VIADD R0, R0, 0x28 ;  /* 0x0000002800007836 */ /* 0x000fc80000000000 */
[C---:B------:R-:W-:Y:S02]  /*6a90*/  IMAD R7, R13.reuse, 0x8, R0 ;  /* 0x000000080d077824 */ /* 0x040fe400078e0200 */
[----:B------:R-:W-:Y:S02]  /*6aa0*/  VIADD R13, R13, 0x1 ;  /* 0x000000010d0d7836 */ /* 0x000fe40000000000 */
[----:B------:R-:W0:Y:S03]  /*6ab0*/  SYNCS.PHASECHK.TRANS64.TRYWAIT P0, [R7+URZ], R4 ;  /* 0x00000004070075a7 */ /* 0x000e26000800017f */
[----:B------:R-:W-:-:S04]  /*6ac0*/  ISETP.NE.AND P1, PT, R13, 0x5, PT ;  /* 0x000000050d00780c */ /* 0x000fc80003f25270 */
[----:B------:R-:W-:Y:S02]  /*6ad0*/  SEL R2, RZ, 0x1, P1 ;  /* 0x00000001ff027807 */ /* 0x000fe40000800000 */
[----:B------:R-:W-:Y:S02]  /*6ae0*/  SEL R13, R13, RZ, P1 ;  /* 0x000000ff0d0d7207 */ /* 0x000fe40000800000 */
[----:B------:R-:W-:-:S03]  /*6af0*/  LOP3.LUT R6, R3, R2, RZ, 0x3c, !PT ;  /* 0x0000000203067212 */ /* 0x000fc600078e3cff */
[----:B------:R-:W-:Y:S01]  /*6b00*/  IMAD R8, R13, 0x8, R0 ;  /* 0x000000080d087824 */ /* 0x000fe200078e0200 */
[----:B------:R-:W-:Y:S01]  /*6b10*/  SHF.L.U32 R5, R6, 0x1f, RZ ;  /* 0x0000001f06057819 */ /* 0x000fe200000006ff */
[----:B0-----:R-:W-:Y:S06]  /*6b20*/  @!P0 BRA `(.L_x_118) ;  /* 0x0000000400008947 */ /* 0x001fec0003800000 */
.L_x_130:
[----:B------:R-:W1:Y:S01]  /*6b30*/  SYNCS.PHASECHK.TRANS64.TRYWAIT P0, [R8+URZ], R5 ;  /* 0x00000005080075a7 */ /* 0x000e62000800017f */
[----:B------:R-:W-:-:S05]  /*6b40*/  VIADD R2, R13, 0x1 ;  /* 0x000000010d027836 */ /* 0x000fca0000000000 */
[----:B------:R-:W-:-:S04]  /*6b50*/  ISETP.NE.AND P1, PT, R2, 0x5, PT ;  /* 0x000000050200780c */ /* 0x000fc80003f25270 */
[----:B------:R-:W-:Y:S02]  /*6b60*/  SEL R3, RZ, 0x1, P1 ;  /* 0x00000001ff037807 */ /* 0x000fe40000800000 */
[----:B0-----:R-:W-:Y:S02]  /*6b70*/  SEL R7, R2, RZ, P1 ;  /* 0x000000ff02077207 */ /* 0x001fe40000800000 */
[----:B------:R-:W-:-:S03]  /*6b80*/  LOP3.LUT R6, R6, R3, RZ, 0x3c, !PT ;  /* 0x0000000306067212 */ /* 0x000fc600078e3cff */
[----:B------:R-:W-:Y:S01]  /*6b90*/  IMAD R9, R7, 0x8, R0 ;  /* 0x0000000807097824 */ /* 0x000fe200078e0200 */
[----:B------:R-:W-:Y:S01]  /*6ba0*/  SHF.L.U32 R4, R6, 0x1f, RZ ;  /* 0x0000001f06047819 */ /* 0x000fe200000006ff */
[----:B-1----:R-:W-:Y:S06]  /*6bb0*/  @!P0 BRA `(.L_x_119) ;  /* 0x0000000000f08947 */ /* 0x002fec0003800000 */
.L_x_131:
[----:B------:R-:W1:Y:S01]  /*6bc0*/  SYNCS.PHASECHK.TRANS64.TRYWAIT P0, [R9+URZ], R4 ;  /* 0x00000004090075a7 */ /* 0x000e62000800017f */
[----:B------:R-:W-:-:S05]  /*6bd0*/  VIADD R2, R7, 0x1 ;  /* 0x0000000107027836 */ /* 0x000fca0000000000 */
[----:B------:R-:W-:-:S04]  /*6be0*/  ISETP.NE.AND P1, PT, R2, 0x5, PT ;  /* 0x000000050200780c */ /* 0x000fc80003f25270 */
[----:B------:R-:W-:Y:S02]  /*6bf0*/  SEL R3, RZ, 0x1, P1 ;  /* 0x00000001ff037807 */ /* 0x000fe40000800000 */
[----:B------:R-:W-:Y:S02]  /*6c00*/  SEL R7, R2, RZ, P1 ;  /* 0x000000ff02077207 */ /* 0x000fe40000800000 */
[----:B------:R-:W-:-:S03]  /*6c10*/  LOP3.LUT R11, R6, R3, RZ, 0x3c, !PT ;  /* 0x00000003060b7212 */ /* 0x000fc600078e3cff */
[----:B------:R-:W-:Y:S01]  /*6c20*/  IMAD R6, R7, 0x8, R0 ;  /* 0x0000000807067824 */ /* 0x000fe200078e0200 */
[----:B0-----:R-:W-:Y:S01]  /*6c30*/  SHF.L.U32 R5, R11, 0x1f, RZ ;  /* 0x0000001f0b057819 */ /* 0x001fe200000006ff */
[----:B-1----:R-:W-:Y:S06]  /*6c40*/  @!P0 BRA `(.L_x_120) ;  /* 0x0000000000e08947 */ /* 0x002fec0003800000 */
.L_x_132:
[----:B------:R-:W1:Y:S01]  /*6c50*/  SYNCS.PHASECHK.TRANS64.TRYWAIT P0, [R6+URZ], R5 ;  /* 0x00000005060075a7 */ /* 0x000e62000800017f */
[----:B------:R-:W-:-:S05]  /*6c60*/  VIADD R2, R7, 0x1 ;  /* 0x0000000107027836 */ /* 0x000fca0000000000 */
[----:B------:R-:W-:-:S04]  /*6c70*/  ISETP.NE.AND P1, PT, R2, 0x5, PT ;  /* 0x000000050200780c */ /* 0x000fc80003f25270 */
[----:B0-----:R-:W-:Y:S02]  /*6c80*/  SEL R4, RZ, 0x1, P1 ;  /* 0x00000001ff047807 */ /* 0x001fe40000800000 */
[----:B------:R-:W-:Y:S02]  /*6c90*/  SEL R3, R2, RZ, P1 ;  /* 0x000000ff02037207 */ /* 0x000fe40000800000 */
[----:B------:R-:W-:Y:S01]  /*6ca0*/  LOP3.LUT R4, R11, R4, RZ, 0x3c, !PT ;  /* 0x000000040b047212 */ /* 0x000fe200078e3cff */
[----:B-1----:R-:W-:Y:S06]  /*6cb0*/  @!P0 BRA `(.L_x_121) ;  /* 0x0000000000d88947 */ /* 0x002fec0003800000 */
.L_x_133:
[----:B------:R-:W-:Y:S01]  /*6cc0*/  IMAD R3, R3, 0x8, R0 ;  /* 0x0000000803037824 */ /* 0x000fe200078e0200 */
[----:B------:R-:W-:-:S07]  /*6cd0*/  SHF.L.U32 R0, R4, 0x1f, RZ ;  /* 0x0000001f04007819 */ /* 0x000fce00000006ff */
.L_x_122:
[----:B-1----:R1:W2:Y:S02]  /*6ce0*/  SYNCS.PHASECHK.TRANS64.TRYWAIT P0, [R3+URZ], R0 ;  /* 0x00000000030075a7 */ /* 0x0022a4000800017f */
[----:B--2---:R-:W-:Y:S05]  /*6cf0*/  @!P0 NANOSLEEP.SYNCS 0x989680 ;  /* 0x009896800000895d */ /* 0x004fea0003900000 */
[----:B------:R-:W2:Y:S02]  /*6d00*/  @!P0 SYNCS.PHASECHK.TRANS64 P0, [R3+URZ], R0 ;  /* 0x00000000030085a7 */ /* 0x000ea4000800007f */
[----:B--2---:R-:W-:Y:S05]  /*6d10*/  @!P0 BRA `(.L_x_122) ;  /* 0xfffffffc00f08947 */ /* 0x004fea000383ffff */
.L_x_116:
[----:B------:R-:W-:Y:S05]  /*6d20*/  BSYNC B0 ;  /* 0x0000000000007941 */ /* 0x000fea0003800000 */
.L_x_115:
[----:B------:R-:W-:Y:S05]  /*6d30*/  EXIT ;  /* 0x000000000000794d */ /* 0x000fea0003800000 */
.L_x_21:
[----:B-1----:R1:W2:Y:S02]  /*6d40*/  SYNCS.PHASECHK.TRANS64.TRYWAIT P1, [R3+URZ], R0 ;  /* 0x00000000030075a7 */ /* 0x0022a4000802017f */
[----:B--2---:R-:W-:Y:S05]  /*6d50*/  @!P1 NANOSLEEP.SYNCS 0x989680 ;  /* 0x009896800000995d */ /* 0x004fea0003900000 */
[----:B------:R-:W2:Y:S02]  /*6d60*/  @!P1 SYNCS.PHASECHK.TRANS64 P1, [R3+URZ], R0 ;  /* 0x00000000030095a7 */ /* 0x000ea4000802007f */
[----:B--2---:R-:W-:Y:S05]  /*6d70*/  @!P1 BRA `(.L_x_21) ;  /* 0xfffffffc00f09947 */ /* 0x004fea000383ffff */
[----:B------:R-:W-:Y:S05]  /*6d80*/  BRA `(.L_x_20) ;  /* 0xffffffa800907947 */ /* 0x000fea000383ffff */
.L_x_26:
[----:B-1----:R1:W2:Y:S02]  /*6d90*/  SYNCS.PHASECHK.TRANS64.TRYWAIT P1, [R5+URZ], R4 ;  /* 0x00000004050075a7 */ /* 0x0022a4000802017f */
[----:B--2---:R-:W-:Y:S05]  /*6da0*/  @!P1 NANOSLEEP.SYNCS 0x989680 ;  /* 0x009896800000995d */ /* 0x004fea0003900000 */
[----:B------:R-:W2:Y:S02]  /*6db0*/  @!P1 SYNCS.PHASECHK.TRANS64 P1, [R5+URZ], R4 ;  /* 0x00000004050095a7 */ /* 0x000ea4000802007f */
[----:B--2---:R-:W-:Y:S05]  /*6dc0*/  @!P1 BRA `(.L_x_26) ;  /* 0xfffffffc00f09947 */ /* 0x004fea000383ffff */
[----:B------:R-:W-:Y:S05]  /*6dd0*/  BRA `(.L_x_25) ;  /* 0xffffffb000b87947 */ /* 0x000fea000383ffff */
.L_x_103:
[----:B------:R-:W-:Y:S01]  /*6de0*/  BSSY B1, `(.L_x_123) ;  /* 0x0000006000017945 */ /* 0x000fe20003800000 */
[----:B------:R-:W-:-:S07]  /*6df0*/  IMAD.MOV.U32 R15, RZ, RZ, -0x1 ;  /* 0xffffffffff0f7424 */ /* 0x000fce00078e00ff */
[----:B------:R-:W-:Y:S05]  /*6e00*/  WARPSYNC.COLLECTIVE R15, `(.L_x_124) ;  /* 0x000000000f0c7348 */ /* 0x000fea0003c00000 */
[----:B------:R-:W-:Y:S02]  /*6e10*/  ELECT P6, UR62, PT ;  /* 0x00000000003e782f */ /* 0x000fe400038c0000 */
[----:B------:R-:W-:Y:S01]  /*6e20*/  MOV R14, UR62 ;  /* 0x0000003e000e7c02 */ /* 0x000fe20008000f00 */
[----:B------:R-:W-:Y:S10]  /*6e30*/  ENDCOLLECTIVE ;  /* 0x000000000000791b */ /* 0x000ff40003800000 */
.L_x_124:
[----:B------:R-:W-:Y:S05]  /*6e40*/  BSYNC B1 ;  /* 0x0000000000017941 */ /* 0x000fea0003800000 */
.L_x_123:
[----:B------:R-:W-:Y:S05]  /*6e50*/  BRA `(.L_x_125) ;  /* 0xffffffec00887947 */ /* 0x000fea000383ffff */
.L_x_106:
[----:B0-----:R0:W1:Y:S02]  /*6e60*/  SYNCS.PHASECHK.TRANS64.TRYWAIT P0, [R21+URZ+0x28], R12 ;  /* 0x0000280c150075a7 */ /* 0x001064000800017f */
[----:B-1----:R-:W-:Y:S05]  /*6e70*/  @!P0 NANOSLEEP.SYNCS 0x989680 ;  /* 0x009896800000895d */ /* 0x002fea0003900000 */
[----:B------:R-:W1:Y:S02]  /*6e80*/  @!P0 SYNCS.PHASECHK.TRANS64 P0, [R21+URZ+0x28], R12 ;  /* 0x0000280c150085a7 */ /* 0x000e64000800007f */
[----:B-1----:R-:W-:Y:S05]  /*6e90*/  @!P0 BRA `(.L_x_106) ;  /* 0xfffffffc00f08947 */ /* 0x002fea000383ffff */
[----:B------:R-:W-:Y:S05]  /*6ea0*/  BRA `(.L_x_126) ;  /* 0xffffffec00c47947 */ /* 0x000fea000383ffff */
.L_x_114:
[----:B------:R-:W-:Y:S01]  /*6eb0*/  BSSY B0, `(.L_x_127) ;  /* 0x0000006000007945 */ /* 0x000fe20003800000 */
[----:B------:R-:W-:-:S07]  /*6ec0*/  IMAD.MOV.U32 R15, RZ, RZ, -0x1 ;  /* 0xffffffffff0f7424 */ /* 0x000fce00078e00ff */
[----:B------:R-:W-:Y:S05]  /*6ed0*/  WARPSYNC.COLLECTIVE R15, `(.L_x_128) ;  /* 0x000000000f0c7348 */ /* 0x000fea0003c00000 */
[----:B------:R-:W-:Y:S02]  /*6ee0*/  ELECT P6, UR62, PT ;  /* 0x00000000003e782f */ /* 0x000fe400038c0000 */
[----:B------:R-:W-:Y:S01]  /*6ef0*/  MOV R14, UR62 ;  /* 0x0000003e000e7c02 */ /* 0x000fe20008000f00 */
[----:B------:R-:W-:Y:S10]  /*6f00*/  ENDCOLLECTIVE ;  /* 0x000000000000791b */ /* 0x000ff40003800000 */
.L_x_128:
[----:B------:R-:W-:Y:S05]  /*6f10*/  BSYNC B0 ;  /* 0x0000000000007941 */ /* 0x000fea0003800000 */
.L_x_127:
[----:B------:R-:W-:Y:S05]  /*6f20*/  BRA `(.L_x_129) ;  /* 0xfffffff800ac7947 */ /* 0x000fea000383ffff */
.L_x_118:
[----:B0-----:R0:W1:Y:S02]  /*6f30*/  SYNCS.PHASECHK.TRANS64.TRYWAIT P0, [R7+URZ], R4 ;  /* 0x00000004070075a7 */ /* 0x001064000800017f */
[----:B-1----:R-:W-:Y:S05]  /*6f40*/  @!P0 NANOSLEEP.SYNCS 0x989680 ;  /* 0x009896800000895d */ /* 0x002fea0003900000 */
[----:B------:R-:W1:Y:S02]  /*6f50*/  @!P0 SYNCS.PHASECHK.TRANS64 P0, [R7+URZ], R4 ;  /* 0x00000004070085a7 */ /* 0x000e64000800007f */
[----:B-1----:R-:W-:Y:S05]  /*6f60*/  @!P0 BRA `(.L_x_118) ;  /* 0xfffffffc00f08947 */ /* 0x002fea000383ffff */
[----:B------:R-:W-:Y:S05]  /*6f70*/  BRA `(.L_x_130) ;  /* 0xfffffff800ec7947 */ /* 0x000fea000383ffff */
.L_x_119:
[----:B0-----:R0:W1:Y:S02]  /*6f80*/  SYNCS.PHASECHK.TRANS64.TRYWAIT P0, [R8+URZ], R5 ;  /* 0x00000005080075a7 */ /* 0x001064000800017f */
[----:B-1----:R-:W-:Y:S05]  /*6f90*/  @!P0 NANOSLEEP.SYNCS 0x989680 ;  /* 0x009896800000895d */ /* 0x002fea0003900000 */
[----:B------:R-:W1:Y:S02]  /*6fa0*/  @!P0 SYNCS.PHASECHK.TRANS64 P0, [R8+URZ], R5 ;  /* 0x00000005080085a7 */ /* 0x000e64000800007f */
[----:B-1----:R-:W-:Y:S05]  /*6fb0*/  @!P0 BRA `(.L_x_119) ;  /* 0xfffffffc00f08947 */ /* 0x002fea000383ffff */
[----:B------:R-:W-:Y:S05]  /*6fc0*/  BRA `(.L_x_131) ;  /* 0xfffffff800fc7947 */ /* 0x000fea000383ffff */
.L_x_120:
[----:B0-----:R0:W1:Y:S02]  /*6fd0*/  SYNCS.PHASECHK.TRANS64.TRYWAIT P0, [R9+URZ], R4 ;  /* 0x00000004090075a7 */ /* 0x001064000800017f */
[----:B-1----:R-:W-:Y:S05]  /*6fe0*/  @!P0 NANOSLEEP.SYNCS 0x989680 ;  /* 0x009896800000895d */ /* 0x002fea0003900000 */
[----:B------:R-:W1:Y:S02]  /*6ff0*/  @!P0 SYNCS.PHASECHK.TRANS64 P0, [R9+URZ], R4 ;  /* 0x00000004090085a7 */ /* 0x000e64000800007f */
[----:B-1----:R-:W-:Y:S05]  /*7000*/  @!P0 BRA `(.L_x_120) ;  /* 0xfffffffc00f08947 */ /* 0x002fea000383ffff */
[----:B------:R-:W-:Y:S05]  /*7010*/  BRA `(.L_x_132) ;  /* 0xfffffffc000c7947 */ /* 0x000fea000383ffff */
.L_x_121:
[----:B0-----:R0:W1:Y:S02]  /*7020*/  SYNCS.PHASECHK.TRANS64.TRYWAIT P0, [R6+URZ], R5 ;  /* 0x00000005060075a7 */ /* 0x001064000800017f */
[----:B-1----:R-:W-:Y:S05]  /*7030*/  @!P0 NANOSLEEP.SYNCS 0x989680 ;  /* 0x009896800000895d */ /* 0x002fea0003900000 */
[----:B------:R-:W1:Y:S02]  /*7040*/  @!P0 SYNCS.PHASECHK.TRANS64 P0, [R6+URZ], R5 ;  /* 0x00000005060085a7 */ /* 0x000e64000800007f */
[----:B-1----:R-:W-:Y:S05]  /*7050*/  @!P0 BRA `(.L_x_121) ;  /* 0xfffffffc00f08947 */ /* 0x002fea000383ffff */
[----:B------:R-:W-:Y:S05]  /*7060*/  BRA `(.L_x_133) ;  /* 0xfffffffc00147947 */ /* 0x000fea000383ffff */
.L_x_134:
[----:B------:R-:W-:-:S00]  /*7070*/  BRA `(.L_x_134) ;  /* 0xfffffffc00fc7947 */ /* 0x000fc0000383ffff */
[----:B------:R-:W-:-:S00]  /*7080*/  NOP ;  /* 0x0000000000007918 */ /* 0x000fc00000000000 */
[----:B------:R-:W-:-:S00]  /*7090*/  NOP ;  /* 0x0000000000007918 */ /* 0x000fc00000000000 */
[----:B------:R-:W-:-:S00]  /*70a0*/  NOP ;  /* 0x0000000000007918 */ /* 0x000fc00000000000 */
[----:B------:R-:W-:-:S00]  /*70b0*/  NOP ;  /* 0x0000000000007918 */ /* 0x000fc00000000000 */
[----:B------:R-:W-:-:S00]  /*70c0*/  NOP ;  /* 0x0000000000007918 */ /* 0x000fc00000000000 */
[----:B------:R-:W-:-:S00]  /*70d0*/  NOP ;  /* 0x0000000000007918 */ /* 0x000fc00000000000 */
[----:B------:R-:W-:-:S00]  /*70e0*/  NOP ;  /* 0x0000000000007918 */ /* 0x000fc00000000000 */
[----:B------:R-:W-:-:S00]  /*70f0*/  NOP ;  /* 0x0000000000007918 */ /* 0x000fc00000000000 */
.L_x_135:


//--------------------- .nv.global.init           --------------------------
	.section	.nv.global.init,"aw",@progbits
.nv.global.init:
	.type		$str$22,@object
	.size		$str$22,($str$23 - $str$22)
$str$22:
        /*0000*/ 	.byte	0x6b, 0x5f, 0x74, 0x69, 0x6c, 0x65, 0x5f, 0x63, 0x6f, 0x75, 0x6e, 0x74, 0x20, 0x3e, 0x3d, 0x20
        /*0010*/ 	.byte	0x31, 0x00
	.type		$str$23,@object
	.size		$str$23,(__unnamed_1 - $str$23)
$str$23:
        /*0012*/ 	.byte	0x2f, 0x74, 0x6d, 0x70, 0x2f, 0x63, 0x75, 0x74, 0x6c, 0x61, 0x73, 0x73, 0x5f, 0x73, 0x77, 0x65
        /*0022*/ 	.byte	0x65, 0x70, 0x5f, 0x73, 0x72, 0x63, 0x2f, 0x69, 0x6e, 0x63, 0x6c, 0x75, 0x64, 0x65, 0x2f, 0x63
        /*0032*/ 	.byte	0x75, 0x74, 0x6c, 0x61, 0x73, 0x73, 0x2f, 0x67, 0x65, 0x6d, 0x6d, 0x2f, 0x63, 0x6f, 0x6c, 0x6c
        /*0042*/ 	.byte	0x65, 0x63, 0x74, 0x69, 0x76, 0x65, 0x2f, 0x73, 0x6d, 0x39, 0x30, 0x5f, 0x6d, 0x6d, 0x61, 0x5f
        /*0052*/ 	.byte	0x74, 0x6d, 0x61, 0x5f, 0x67, 0x6d, 0x6d, 0x61, 0x5f, 0x73, 0x73, 0x5f, 0x77, 0x61, 0x72, 0x70
        /*0062*/ 	.byte	0x73, 0x70, 0x65, 0x63, 0x69, 0x61, 0x6c, 0x69, 0x7a, 0x65, 0x64, 0x2e, 0x68, 0x70, 0x70, 0x00
	.type		__unnamed_1,@object
	.size		__unnamed_1,(.L_0 - __unnamed_1)
__unnamed_1:
        /*0072*/ 	.byte	0x76, 0x6f, 0x69, 0x64, 0x20, 0x63, 0x75, 0x74, 0x6c, 0x61, 0x73, 0x73, 0x3a, 0x3a, 0x67, 0x65
        /* <DEDUP_REMOVED lines=178> */
        /*0ba2*/ 	.byte	0x00
.L_0:


//--------------------- .nv.shared._ZN7cutlass13device_kernelINS_4gemm6kernel13GemmUniversalIN4cute5tupleIJiiiiEEENS1_10collective13CollectiveMmaINS1_34MainloopSm90TmaGmmaWarpSpecializedILi5ENS5_IJNS4_1CILi2EEESB_NSA_ILi1EEEEEENS1_35KernelTmaWarpSpecializedCooperativeEEENS5_IJNSA_ILi128EEENSA_ILi64EEESG_EEENS_10tfloat32_tENS5_IJlSC_lEEESJ_SK_NS4_8TiledMMAINS4_8MMA_AtomIJNS4_4SM904GMMA29MMA_64x64x8_F32TF32TF32_SS_TNILNSO_7ScaleInE1ELSQ_1EEEEEENS4_6LayoutINS5_IJSB_SC_SC_EEENS5_IJSC_NSA_ILi0EEESV_EEEEENS5_IJNS4_10UnderscoreESY_SY_EEEEENS4_23SM90_TMA_LOAD_MULTICASTENS4_14ComposedLayoutINS4_7SwizzleILi3ELi4ELi3EEENS4_18smem_ptr_flag_bitsILi32EEENST_INS5_IJNSA_ILi8EEENSA_ILi32EEEEEENS5_IJS18_SC_EEEEEEEvNS4_8identityES11_S1C_vS1D_EENS_8epilogue10collective6detail29Sm90TmaWarpSpecializedAdapterINS1G_15DefaultEpilogueISJ_SK_SK_NS1F_6thread17LinearCombinationISJ_Li1EffLNS1K_9ScaleType4KindE0ELNS_15FloatRoundStyleE2ESJ_EENS1_15EpilogueDefaultEEEEEvvEEEEvNT_6ParamsE --------------------------
	.section	.nv.shared._ZN7cutlass13device_kernelINS_4gemm6kernel13GemmUniversalIN4cute5tupleIJiiiiEEENS1_10collective13CollectiveMmaINS1_34MainloopSm90TmaGmmaWarpSpecializedILi5ENS5_IJNS4_1CILi2EEESB_NSA_ILi1EEEEEENS1_35KernelTmaWarpSpecializedCooperativeEEENS5_IJNSA_ILi128EEENSA_ILi64EEESG_EEENS_10tfloat32_tENS5_IJlSC_lEEESJ_SK_NS4_8TiledMMAINS4_8MMA_AtomIJNS4_4SM904GMMA29MMA_64x64x8_F32TF32TF32_SS_TNILNSO_7ScaleInE1ELSQ_1EEEEEENS4_6LayoutINS5_IJSB_SC_SC_EEENS5_IJSC_NSA_ILi0EEESV_EEEEENS5_IJNS4_10UnderscoreESY_SY_EEEEENS4_23SM90_TMA_LOAD_MULTICASTENS4_14ComposedLayoutINS4_7SwizzleILi3ELi4ELi3EEENS4_18smem_ptr_flag_bitsILi32EEENST_INS5_IJNSA_ILi8EEENSA_ILi32EEEEEENS5_IJS18_SC_EEEEEEEvNS4_8identityES11_S1C_vS1D_EENS_8epilogue10collective6detail29Sm90TmaWarpSpecializedAdapterINS1G_15DefaultEpilogueISJ_SK_SK_NS1F_6thread17LinearCombinationISJ_Li1EffLNS1K_9ScaleType4KindE0ELNS_15FloatRoundStyleE2ESJ_EENS1_15EpilogueDefaultEEEEEvvEEEEvNT_6ParamsE,"aw",@nobits
	.sectionflags	@""
	.align	16
	.zero		1024


//--------------------- .nv.shared.reserved.0     --------------------------
	.section	.nv.shared.reserved.0,"aw",@nobits
	.weak		__nv_reservedSMEM_offset_0_alias
	.size		__nv_reservedSMEM_offset_0_alias, 0, 0
	.other		__nv_reservedSMEM_offset_0_alias,@"STO_CUDA_RESERVED_SHARED STV_DEFAULT"
__nv_reservedSMEM_offset_0_alias:
	.zero		0


//--------------------- .nv.global                --------------------------
	.section	.nv.global,"aw",@nobits
.nv.global:
	.type		_ZN39_INTERNAL_a9c58beb_4_k_cu_6574643b_73374cute1_E,@object
	.size		_ZN39_INTERNAL_a9c58beb_4_k_cu_6574643b_73374cute1_E,(_ZN39_INTERNAL_a9c58beb_4_k_cu_6574643b_73374cuda3std3__45__cpo6cbeginE - _ZN39_INTERNAL_a9c58beb_4_k_cu_6574643b_73374cute1_E)
_ZN39_INTERNAL_a9c58beb_4_k_cu_6574643b_73374cute1_E:
	.zero		1
	.type		_ZN39_INTERNAL_a9c58beb_4_k_cu_6574643b_73374cuda3std3__45__cpo6cbeginE,@object
	.size		_ZN39_INTERNAL_a9c58beb_4_k_cu_6574643b_73374cuda3std3__45__cpo6cbeginE,(_ZN39_INTERNAL_a9c58beb_4_k_cu_6574643b_73374cuda3std3__48in_placeE - _ZN39_INTERNAL_a9c58beb_4_k_cu_6574643b_73374cuda3std3__45__cpo6cbeginE)
_ZN39_INTERNAL_a9c58beb_4_k_cu_6574643b_73374cuda3std3__45__cpo6cbeginE:
	.zero		1
	.type		_ZN39_INTERNAL_a9c58beb_4_k_cu_6574643b_73374cuda3std3__48in_placeE,@object
	.size		_ZN39_INTERNAL_a9c58beb_4_k_cu_6574643b_73374cuda3std3__48in_placeE,(_ZN39_INTERNAL_a9c58beb_4_k_cu_6574643b_73374cuda3std6ranges3__45__cpo9iter_moveE - _ZN39_INTERNAL_a9c58beb_4_k_cu_6574643b_73374cuda3std3__48in_placeE)
_ZN39_INTERNAL_a9c58beb_4_k_cu_6574643b_73374cuda3std3__48in_placeE:
	.zero		1
	.type		_ZN39_INTERNAL_a9c58beb_4_k_cu_6574643b_73374cuda3std6ranges3__45__cpo9iter_moveE,@object
	.size		_ZN39_INTERNAL_a9c58beb_4_k_cu_6574643b_73374cuda3std6ranges3__45__cpo9iter_moveE,(_ZN39_INTERNAL_a9c58beb_4_k_cu_6574643b_73374cuda3std3__45__cpo5beginE - _ZN39_INTERNAL_a9c58beb_4_k_cu_6574643b_73374cuda3std6ranges3__45__cpo9iter_moveE)
_ZN39_INTERNAL_a9c58beb_4_k_cu_6574643b_73374cuda3std6ranges3__45__cpo9iter_moveE:
	.zero		1
	.type		_ZN39_INTERNAL_a9c58beb_4_k_cu_6574643b_73374cuda3std3__45__cpo5beginE,@object
	.size		_ZN39_INTERNAL_a9c58beb_4_k_cu_6574643b_73374cuda3std3__45__cpo5beginE,(_ZN39_INTERNAL_a9c58beb_4_k_cu_6574643b_73374cuda3std3__441_GLOBAL__N__a9c58beb_4_k_cu_6574643b_73376ignoreE - _ZN39_INTERNAL_a9c58beb_4_k_cu_6574643b_73374cuda3std3__45__cpo5beginE)
_ZN39_INTERNAL_a9c58beb_4_k_cu_6574643b_73374cuda3std3__45__cpo5beginE:
	.zero		1
	.type		_ZN39_INTERNAL_a9c58beb_4_k_cu_6574643b_73374cuda3std3__441_GLOBAL__N__a9c58beb_4_k_cu_6574643b_73376ignoreE,@object
	.size		_ZN39_INTERNAL_a9c58beb_4_k_cu_6574643b_73374cuda3std3__441_GLOBAL__N__a9c58beb_4_k_cu_6574643b_73376ignoreE,(_ZN39_INTERNAL_a9c58beb_4_k_cu_6574643b_73374cute7productE - _ZN39_INTERNAL_a9c58beb_4_k_cu_6574643b_73374cuda3std3__441_GLOBAL__N__a9c58beb_4_k_cu_6574643b_73376ignoreE)
_ZN39_INTERNAL_a9c58beb_4_k_cu_6574643b_73374cuda3std3__441_GLOBAL__N__a9c58beb_4_k_cu_6574643b_73376ignoreE:
	.zero		1
	.type		_ZN39_INTERNAL_a9c58beb_4_k_cu_6574643b_73374cute7productE,@object
	.size		_ZN39_INTERNAL_a9c58beb_4_k_cu_6574643b_73374cute7productE,(_ZN39_INTERNAL_a9c58beb_4_k_cu_6574643b_73374cuda3std3__45__cpo3endE - _ZN39_INTERNAL_a9c58beb_4_k_cu_6574643b_73374cute7productE)
_ZN39_INTERNAL_a9c58beb_4_k_cu_6574643b_73374cute7productE:
	.zero		1
	.type		_ZN39_INTERNAL_a9c58beb_4_k_cu_6574643b_73374cuda3std3__45__cpo3endE,@object
	.size		_ZN39_INTERNAL_a9c58beb_4_k_cu_6574643b_73374cuda3std3__45__cpo3endE,(_ZN39_INTERNAL_a9c58beb_4_k_cu_6574643b_73374cuda3std3__419piecewise_constructE - _ZN39_INTERNAL_a9c58beb_4_k_cu_6574643b_73374cuda3std3__45__cpo3endE)
_ZN39_INTERNAL_a9c58beb_4_k_cu_6574643b_73374cuda3std3__45__cpo3endE:
	.zero		1
	.type		_ZN39_INTERNAL_a9c58beb_4_k_cu_6574643b_73374cuda3std3__419piecewise_constructE,@object
	.size		_ZN39_INTERNAL_a9c58beb_4_k_cu_6574643b_73374cuda3std3__419piecewise_constructE,(_ZN39_INTERNAL_a9c58beb_4_k_cu_6574643b_73374cuda3std3__45__cpo4cendE - _ZN39_INTERNAL_a9c58beb_4_k_cu_6574643b_73374cuda3std3__419piecewise_constructE)
_ZN39_INTERNAL_a9c58beb_4_k_cu_6574643b_73374cuda3std3__419piecewise_constructE:
	.zero		1
	.type		_ZN39_INTERNAL_a9c58beb_4_k_cu_6574643b_73374cuda3std3__45__cpo4cendE,@object
	.size		_ZN39_INTERNAL_a9c58beb_4_k_cu_6574643b_73374cuda3std3__45__cpo4cendE,(_ZN39_INTERNAL_a9c58beb_4_k_cu_6574643b_73374cuda3std6ranges3__45__cpo4swapE - _ZN39_INTERNAL_a9c58beb_4_k_cu_6574643b_73374cuda3std3__45__cpo4cendE)
_ZN39_INTERNAL_a9c58beb_4_k_cu_6574643b_73374cuda3std3__45__cpo4cendE:
	.zero		1
	.type		_ZN39_INTERNAL_a9c58beb_4_k_cu_6574643b_73374cuda3std6ranges3__45__cpo4swapE,@object
	.size		_ZN39_INTERNAL_a9c58beb_4_k_cu_6574643b_73374cuda3std6ranges3__45__cpo4swapE,(.L_8 - _ZN39_INTERNAL_a9c58beb_4_k_cu_6574643b_73374cuda3std6ranges3__45__cpo4swapE)
_ZN39_INTERNAL_a9c58beb_4_k_cu_6574643b_73374cuda3std6ranges3__45__cpo4swapE:
	.zero		1
.L_8:


//--------------------- .nv.constant0._ZN7cutlass13device_kernelINS_4gemm6kernel13GemmUniversalIN4cute5tupleIJiiiiEEENS1_10collective13CollectiveMmaINS1_34MainloopSm90TmaGmmaWarpSpecializedILi5ENS5_IJNS4_1CILi2EEESB_NSA_ILi1EEEEEENS1_35KernelTmaWarpSpecializedCooperativeEEENS5_IJNSA_ILi128EEENSA_ILi64EEESG_EEENS_10tfloat32_tENS5_IJlSC_lEEESJ_SK_NS4_8TiledMMAINS4_8MMA_AtomIJNS4_4SM904GMMA29MMA_64x64x8_F32TF32TF32_SS_TNILNSO_7ScaleInE1ELSQ_1EEEEEENS4_6LayoutINS5_IJSB_SC_SC_EEENS5_IJSC_NSA_ILi0EEESV_EEEEENS5_IJNS4_10UnderscoreESY_SY_EEEEENS4_23SM90_TMA_LOAD_MULTICASTENS4_14ComposedLayoutINS4_7SwizzleILi3ELi4ELi3EEENS4_18smem_ptr_flag_bitsILi32EEENST_INS5_IJNSA_ILi8EEENSA_ILi32EEEEEENS5_IJS18_SC_EEEEEEEvNS4_8identityES11_S1C_vS1D_EENS_8epilogue10collective6detail29Sm90TmaWarpSpecializedAdapterINS1G_15DefaultEpilogueISJ_SK_SK_NS1F_6thread17LinearCombinationISJ_Li1EffLNS1K_9ScaleType4KindE0ELNS_15FloatRoundStyleE2ESJ_EENS1_15EpilogueDefaultEEEEEvvEEEEvNT_6ParamsE --------------------------
	.section	.nv.constant0._ZN7cutlass13device_kernelINS_4gemm6kernel13GemmUniversalIN4cute5tupleIJiiiiEEENS1_10collective13CollectiveMmaINS1_34MainloopSm90TmaGmmaWarpSpecializedILi5ENS5_IJNS4_1CILi2EEESB_NSA_ILi1EEEEEENS1_35KernelTmaWarpSpecializedCooperativeEEENS5_IJNSA_ILi128EEENSA_ILi64EEESG_EEENS_10tfloat32_tENS5_IJlSC_lEEESJ_SK_NS4_8TiledMMAINS4_8MMA_AtomIJNS4_4SM904GMMA29MMA_64x64x8_F32TF32TF32_SS_TNILNSO_7ScaleInE1ELSQ_1EEEEEENS4_6LayoutINS5_IJSB_SC_SC_EEENS5_IJSC_NSA_ILi0EEESV_EEEEENS5_IJNS4_10UnderscoreESY_SY_EEEEENS4_23SM90_TMA_LOAD_MULTICASTENS4_14ComposedLayoutINS4_7SwizzleILi3ELi4ELi3EEENS4_18smem_ptr_flag_bitsILi32EEENST_INS5_IJNSA_ILi8EEENSA_ILi32EEEEEENS5_IJS18_SC_EEEEEEEvNS4_8identityES11_S1C_vS1D_EENS_8epilogue10collective6detail29Sm90TmaWarpSpecializedAdapterINS1G_15DefaultEpilogueISJ_SK_SK_NS1F_6thread17LinearCombinationISJ_Li1EffLNS1K_9ScaleType4KindE0ELNS_15FloatRoundStyleE2ESJ_EENS1_15EpilogueDefaultEEEEEvvEEEEvNT_6ParamsE,"a",@progbits
	.sectionflags	@""
	.align	4
.nv.constant0._ZN7cutlass13device_kernelINS_4gemm6kernel13GemmUniversalIN4cute5tupleIJiiiiEEENS1_10collective13CollectiveMmaINS1_34MainloopSm90TmaGmmaWarpSpecializedILi5ENS5_IJNS4_1CILi2EEESB_NSA_ILi1EEEEEENS1_35KernelTmaWarpSpecializedCooperativeEEENS5_IJNSA_ILi128EEENSA_ILi64EEESG_EEENS_10tfloat32_tENS5_IJlSC_lEEESJ_SK_NS4_8TiledMMAINS4_8MMA_AtomIJNS4_4SM904GMMA29MMA_64x64x8_F32TF32TF32_SS_TNILNSO_7ScaleInE1ELSQ_1EEEEEENS4_6LayoutINS5_IJSB_SC_SC_EEENS5_IJSC_NSA_ILi0EEESV_EEEEENS5_IJNS4_10UnderscoreESY_SY_EEEEENS4_23SM90_TMA_LOAD_MULTICASTENS4_14ComposedLayoutINS4_7SwizzleILi3ELi4ELi3EEENS4_18smem_ptr_flag_bitsILi32EEENST_INS5_IJNSA_ILi8EEENSA_ILi32EEEEEENS5_IJS18_SC_EEEEEEEvNS4_8identityES11_S1C_vS1D_EENS_8epilogue10collective6detail29Sm90TmaWarpSpecializedAdapterINS1G_15DefaultEpilogueISJ_SK_SK_NS1F_6thread17LinearCombinationISJ_Li1EffLNS1K_9ScaleType4KindE0ELNS_15FloatRoundStyleE2ESJ_EENS1_15EpilogueDefaultEEEEEvvEEEEvNT_6ParamsE:
	.zero		1664


//--------------------- SYMBOLS --------------------------

	.type		.nv.reservedSmem.offset0,@object
	.size		.nv.reservedSmem.offset0,0x4
	.type		__assertfail,@function
